	.target	sm_90a

	.elftype	@"ET_EXEC"


//--------------------- .note.nv.tkinfo           --------------------------
	.section	.note.nv.tkinfo,"",@"SHT_NOTE"
	.sectionflags	@"SHF_NOTE_NV_TKINFO"
	.tkinfo
        /*0018*/ 	.word	0x00000002
        /*0030*/ 	.string	""
        /*0030*/ 	.string	"ptxas"
        /*0030*/ 	.string	"Cuda compilation tools, release 13.0, V13.0.88"
        /*0030*/ 	.string	"Build cuda_13.0.r13.0/compiler.36424714_0"
        /*0030*/ 	.string	"-arch sm_90a -m 64 "



//--------------------- .note.nv.cuinfo           --------------------------
	.section	.note.nv.cuinfo,"",@"SHT_NOTE"
	.sectionflags	@"SHF_NOTE_NV_CUINFO"
        /*0018*/ 	.short	0x0002
        /*001a*/ 	.short	0x005a
        /*001c*/ 	.short	0x0082
	.zero		2


//--------------------- .nv.info                  --------------------------
	.section	.nv.info,"",@"SHT_CUDA_INFO"
	.align	4


	//----- nvinfo : EIATTR_REGCOUNT
	.align		4
        /*0000*/ 	.byte	0x04, 0x2f
        /*0002*/ 	.short	(.L_12 - .L_11)
	.align		4
.L_11:
        /*0004*/ 	.word	index@(_ZN7cutlass13device_kernelINS_4gemm6kernel13GemmUniversalIN4cute5tupleIJiiiiEEENS1_10collective13CollectiveMmaINS1_37MainloopSm90TmaGmmaWarpSpecializedFP8ILi18ENS5_IJNS4_1CILi1EEESB_SB_EEENS1_35KernelTmaWarpSpecializedCooperativeEEENS5_IJNSA_ILi128EEENSA_ILi64EEESG_EEENS_12float_e4m3_tENS5_IJlSB_lEEESI_SJ_NS4_8TiledMMAINS4_8MMA_AtomIJNS4_4SM904GMMA30MMA_64x64x32_F32E4M3E4M3_SS_TNILNSN_7ScaleInE1ELSP_1EEEEEENS4_6LayoutINS5_IJNSA_ILi2EEESB_SB_EEENS5_IJSB_NSA_ILi0EEESV_EEEEENS5_IJNS4_10UnderscoreESY_SY_EEEEENS4_13SM90_TMA_LOADENS4_14ComposedLayoutINS4_7SwizzleILi2ELi4ELi3EEENS4_18smem_ptr_flag_bitsILi8EEENSS_INS5_IJNSA_ILi8EEESG_EEENS5_IJSG_SB_EEEEEEEvNS4_8identityES11_S1B_vS1C_EENS_8epilogue10collective6detail29Sm90TmaWarpSpecializedAdapterINS1F_15DefaultEpilogueISI_SJ_SJ_NS1E_6thread17LinearCombinationISI_Li1EffLNS1J_9ScaleType4KindE0ELNS_15FloatRoundStyleE2ESI_EENS1_15EpilogueDefaultEEEEEvvEEEEvNT_6ParamsE)
        /*0008*/ 	.word	0x000000a8


	//----- nvinfo : EIATTR_FRAME_SIZE
	.align		4
.L_12:
        /*000c*/ 	.byte	0x04, 0x11
        /*000e*/ 	.short	(.L_14 - .L_13)
	.align		4
.L_13:
        /*0010*/ 	.word	index@(_ZN7cutlass13device_kernelINS_4gemm6kernel13GemmUniversalIN4cute5tupleIJiiiiEEENS1_10collective13CollectiveMmaINS1_37MainloopSm90TmaGmmaWarpSpecializedFP8ILi18ENS5_IJNS4_1CILi1EEESB_SB_EEENS1_35KernelTmaWarpSpecializedCooperativeEEENS5_IJNSA_ILi128EEENSA_ILi64EEESG_EEENS_12float_e4m3_tENS5_IJlSB_lEEESI_SJ_NS4_8TiledMMAINS4_8MMA_AtomIJNS4_4SM904GMMA30MMA_64x64x32_F32E4M3E4M3_SS_TNILNSN_7ScaleInE1ELSP_1EEEEEENS4_6LayoutINS5_IJNSA_ILi2EEESB_SB_EEENS5_IJSB_NSA_ILi0EEESV_EEEEENS5_IJNS4_10UnderscoreESY_SY_EEEEENS4_13SM90_TMA_LOADENS4_14ComposedLayoutINS4_7SwizzleILi2ELi4ELi3EEENS4_18smem_ptr_flag_bitsILi8EEENSS_INS5_IJNSA_ILi8EEESG_EEENS5_IJSG_SB_EEEEEEEvNS4_8identityES11_S1B_vS1C_EENS_8epilogue10collective6detail29Sm90TmaWarpSpecializedAdapterINS1F_15DefaultEpilogueISI_SJ_SJ_NS1E_6thread17LinearCombinationISI_Li1EffLNS1J_9ScaleType4KindE0ELNS_15FloatRoundStyleE2ESI_EENS1_15EpilogueDefaultEEEEEvvEEEEvNT_6ParamsE)
        /*0014*/ 	.word	0x00000000


	//----- nvinfo : EIATTR_MIN_STACK_SIZE
	.align		4
.L_14:
        /*0018*/ 	.byte	0x04, 0x12
        /*001a*/ 	.short	(.L_16 - .L_15)
	.align		4
.L_15:
        /*001c*/ 	.word	index@(_ZN7cutlass13device_kernelINS_4gemm6kernel13GemmUniversalIN4cute5tupleIJiiiiEEENS1_10collective13CollectiveMmaINS1_37MainloopSm90TmaGmmaWarpSpecializedFP8ILi18ENS5_IJNS4_1CILi1EEESB_SB_EEENS1_35KernelTmaWarpSpecializedCooperativeEEENS5_IJNSA_ILi128EEENSA_ILi64EEESG_EEENS_12float_e4m3_tENS5_IJlSB_lEEESI_SJ_NS4_8TiledMMAINS4_8MMA_AtomIJNS4_4SM904GMMA30MMA_64x64x32_F32E4M3E4M3_SS_TNILNSN_7ScaleInE1ELSP_1EEEEEENS4_6LayoutINS5_IJNSA_ILi2EEESB_SB_EEENS5_IJSB_NSA_ILi0EEESV_EEEEENS5_IJNS4_10UnderscoreESY_SY_EEEEENS4_13SM90_TMA_LOADENS4_14ComposedLayoutINS4_7SwizzleILi2ELi4ELi3EEENS4_18smem_ptr_flag_bitsILi8EEENSS_INS5_IJNSA_ILi8EEESG_EEENS5_IJSG_SB_EEEEEEEvNS4_8identityES11_S1B_vS1C_EENS_8epilogue10collective6detail29Sm90TmaWarpSpecializedAdapterINS1F_15DefaultEpilogueISI_SJ_SJ_NS1E_6thread17LinearCombinationISI_Li1EffLNS1J_9ScaleType4KindE0ELNS_15FloatRoundStyleE2ESI_EENS1_15EpilogueDefaultEEEEEvvEEEEvNT_6ParamsE)
        /*0020*/ 	.word	0x00000000
.L_16:


//--------------------- .nv.compat                --------------------------
	.section	.nv.compat,"",@"SHT_CUDA_COMPAT_INFO"
	.align	4
        /*0000*/ 	.byte	0x02, 0x09, 0x01, 0x00, 0x02, 0x02, 0x04, 0x00, 0x02, 0x05, 0x05, 0x00, 0x03, 0x07, 0x01, 0x01
        /*0010*/ 	.byte	0x02, 0x03, 0x01, 0x00, 0x02, 0x06, 0x01, 0x00, 0x04, 0x0b, 0x08, 0x00, 0x00, 0x00, 0x00, 0x00
        /*0020*/ 	.byte	0x00, 0x00, 0x00, 0x00


//--------------------- .nv.info._ZN7cutlass13device_kernelINS_4gemm6kernel13GemmUniversalIN4cute5tupleIJiiiiEEENS1_10collective13CollectiveMmaINS1_37MainloopSm90TmaGmmaWarpSpecializedFP8ILi18ENS5_IJNS4_1CILi1EEESB_SB_EEENS1_35KernelTmaWarpSpecializedCooperativeEEENS5_IJNSA_ILi128EEENSA_ILi64EEESG_EEENS_12float_e4m3_tENS5_IJlSB_lEEESI_SJ_NS4_8TiledMMAINS4_8MMA_AtomIJNS4_4SM904GMMA30MMA_64x64x32_F32E4M3E4M3_SS_TNILNSN_7ScaleInE1ELSP_1EEEEEENS4_6LayoutINS5_IJNSA_ILi2EEESB_SB_EEENS5_IJSB_NSA_ILi0EEESV_EEEEENS5_IJNS4_10UnderscoreESY_SY_EEEEENS4_13SM90_TMA_LOADENS4_14ComposedLayoutINS4_7SwizzleILi2ELi4ELi3EEENS4_18smem_ptr_flag_bitsILi8EEENSS_INS5_IJNSA_ILi8EEESG_EEENS5_IJSG_SB_EEEEEEEvNS4_8identityES11_S1B_vS1C_EENS_8epilogue10collective6detail29Sm90TmaWarpSpecializedAdapterINS1F_15DefaultEpilogueISI_SJ_SJ_NS1E_6thread17LinearCombinationISI_Li1EffLNS1J_9ScaleType4KindE0ELNS_15FloatRoundStyleE2ESI_EENS1_15EpilogueDefaultEEEEEvvEEEEvNT_6ParamsE --------------------------
	.section	.nv.info._ZN7cutlass13device_kernelINS_4gemm6kernel13GemmUniversalIN4cute5tupleIJiiiiEEENS1_10collective13CollectiveMmaINS1_37MainloopSm90TmaGmmaWarpSpecializedFP8ILi18ENS5_IJNS4_1CILi1EEESB_SB_EEENS1_35KernelTmaWarpSpecializedCooperativeEEENS5_IJNSA_ILi128EEENSA_ILi64EEESG_EEENS_12float_e4m3_tENS5_IJlSB_lEEESI_SJ_NS4_8TiledMMAINS4_8MMA_AtomIJNS4_4SM904GMMA30MMA_64x64x32_F32E4M3E4M3_SS_TNILNSN_7ScaleInE1ELSP_1EEEEEENS4_6LayoutINS5_IJNSA_ILi2EEESB_SB_EEENS5_IJSB_NSA_ILi0EEESV_EEEEENS5_IJNS4_10UnderscoreESY_SY_EEEEENS4_13SM90_TMA_LOADENS4_14ComposedLayoutINS4_7SwizzleILi2ELi4ELi3EEENS4_18smem_ptr_flag_bitsILi8EEENSS_INS5_IJNSA_ILi8EEESG_EEENS5_IJSG_SB_EEEEEEEvNS4_8identityES11_S1B_vS1C_EENS_8epilogue10collective6detail29Sm90TmaWarpSpecializedAdapterINS1F_15DefaultEpilogueISI_SJ_SJ_NS1E_6thread17LinearCombinationISI_Li1EffLNS1J_9ScaleType4KindE0ELNS_15FloatRoundStyleE2ESI_EENS1_15EpilogueDefaultEEEEEvvEEEEvNT_6ParamsE,"",@"SHT_CUDA_INFO"
	.sectionflags	@""
	.align	4


	//----- nvinfo : EIATTR_CUDA_API_VERSION
	.align		4
        /*0000*/ 	.byte	0x04, 0x37
        /*0002*/ 	.short	(.L_18 - .L_17)
.L_17:
        /*0004*/ 	.word	0x00000082


	//----- nvinfo : EIATTR_KPARAM_INFO
	.align		4
.L_18:
        /*0008*/ 	.byte	0x04, 0x17
        /*000a*/ 	.short	(.L_20 - .L_19)
.L_19:
        /*000c*/ 	.word	0x00000000
        /*0010*/ 	.short	0x0000
        /*0012*/ 	.short	0x0070
        /*0014*/ 	.byte	0x00, 0xf0, 0x01, 0x10


	//----- nvinfo : EIATTR_SPARSE_MMA_MASK
	.align		4
.L_20:
        /*0018*/ 	.byte	0x03, 0x50
        /*001a*/ 	.short	0x0000


	//----- nvinfo : EIATTR_MAXREG_COUNT
	.align		4
        /*001c*/ 	.byte	0x03, 0x1b
        /*001e*/ 	.short	0x00a8


	//----- nvinfo : EIATTR_NUM_BARRIERS
	.align		4
        /*0020*/ 	.byte	0x02, 0x4c
        /*0022*/ 	.byte	0x01
	.zero		1


	//----- nvinfo : EIATTR_MERCURY_ISA_VERSION
	.align		4
        /*0024*/ 	.byte	0x03, 0x5f
        /*0026*/ 	.short	0x0101


	//----- nvinfo : EIATTR_INT_WARP_WIDE_INSTR_OFFSETS
	.align		4
        /*0028*/ 	.byte	0x04, 0x31
        /*002a*/ 	.short	(.L_22 - .L_21)


	//   ....[0]....
.L_21:
        /*002c*/ 	.word	0x00000590


	//   ....[1]....
        /*0030*/ 	.word	0x000005a0


	//   ....[2]....
        /*0034*/ 	.word	0x000006b0


	//----- nvinfo : EIATTR_COOP_GROUP_MASK_REGIDS
	.align		4
.L_22:
        /*0038*/ 	.byte	0x04, 0x29
        /*003a*/ 	.short	(.L_24 - .L_23)


	//   ....[0]....
.L_23:
        /*003c*/ 	.word	0xffffffff


	//   ....[1]....
        /*0040*/ 	.word	0xffffffff


	//   ....[2]....
        /*0044*/ 	.word	0xffffffff


	//   ....[3]....
        /*0048*/ 	.word	0xffffffff


	//   ....[4]....
        /*004c*/ 	.word	0xffffffff


	//----- nvinfo : EIATTR_COOP_GROUP_INSTR_OFFSETS
	.align		4
.L_24:
        /*0050*/ 	.byte	0x04, 0x28
        /*0052*/ 	.short	(.L_26 - .L_25)


	//   ....[0]....
.L_25:
        /*0054*/ 	.word	0x00000060


	//   ....[1]....
        /*0058*/ 	.word	0x00000070


	//   ....[2]....
        /*005c*/ 	.word	0x00000130


	//   ....[3]....
        /*0060*/ 	.word	0x000004b0


	//   ....[4]....
        /*0064*/ 	.word	0x000011d0


	//----- nvinfo : EIATTR_REG_RECONFIG
	.align		4
.L_26:
        /*0068*/ 	.byte	0x01, 0x54
	.zero		2


	//----- nvinfo : EIATTR_MBARRIER_INSTR_OFFSETS
	.align		4
        /*006c*/ 	.byte	0x04, 0x39
        /*006e*/ 	.short	(.L_28 - .L_27)


	//   ....[0]....
.L_27:
        /*0070*/ 	.word	0x00000250
        /*0074*/ 	.word	0x000000ff
        /*0078*/ 	.word	0x00000000
        /*007c*/ 	.short	0x0100
        /*007e*/ 	.byte	0x08
	.zero		1


	//   ....[1]....
        /*0080*/ 	.word	0x00000260
        /*0084*/ 	.word	0x000000ff
        /*0088*/ 	.word	0x00000090
        /*008c*/ 	.short	0x0100
        /*008e*/ 	.byte	0x08
	.zero		1


	//   ....[2]....
        /*0090*/ 	.word	0x00000270
        /*0094*/ 	.word	0x000000ff
        /*0098*/ 	.word	0x00000008
        /*009c*/ 	.short	0x0100
        /*009e*/ 	.byte	0x08
	.zero		1


	//   ....[3]....
        /*00a0*/ 	.word	0x00000280
        /*00a4*/ 	.word	0x000000ff
        /*00a8*/ 	.word	0x00000098
        /*00ac*/ 	.short	0x0100
        /*00ae*/ 	.byte	0x08
	.zero		1


	//   ....[4]....
        /*00b0*/ 	.word	0x00000290
        /*00b4*/ 	.word	0x000000ff
        /*00b8*/ 	.word	0x00000010
        /*00bc*/ 	.short	0x0100
        /*00be*/ 	.byte	0x08
	.zero		1


	//   ....[5]....
        /*00c0*/ 	.word	0x000002a0
        /*00c4*/ 	.word	0x000000ff
        /*00c8*/ 	.word	0x000000a0
        /*00cc*/ 	.short	0x0100
        /*00ce*/ 	.byte	0x08
	.zero		1


	//   ....[6]....
        /*00d0*/ 	.word	0x000002b0
        /*00d4*/ 	.word	0x000000ff
        /*00d8*/ 	.word	0x00000018
        /*00dc*/ 	.short	0x0100
        /*00de*/ 	.byte	0x08
	.zero		1


	//   ....[7]....
        /*00e0*/ 	.word	0x000002c0
        /*00e4*/ 	.word	0x000000ff
        /*00e8*/ 	.word	0x000000a8
        /*00ec*/ 	.short	0x0100
        /*00ee*/ 	.byte	0x08
	.zero		1


	//   ....[8]....
        /*00f0*/ 	.word	0x000002d0
        /*00f4*/ 	.word	0x000000ff
        /*00f8*/ 	.word	0x00000020
        /*00fc*/ 	.short	0x0100
        /*00fe*/ 	.byte	0x08
	.zero		1


	//   ....[9]....
        /*0100*/ 	.word	0x000002e0
        /*0104*/ 	.word	0x000000ff
        /*0108*/ 	.word	0x000000b0
        /*010c*/ 	.short	0x0100
        /*010e*/ 	.byte	0x08
	.zero		1


	//   ....[10]....
        /*0110*/ 	.word	0x000002f0
        /*0114*/ 	.word	0x000000ff
        /*0118*/ 	.word	0x00000028
        /*011c*/ 	.short	0x0100
        /*011e*/ 	.byte	0x08
	.zero		1


	//   ....[11]....
        /*0120*/ 	.word	0x00000300
        /*0124*/ 	.word	0x000000ff
        /*0128*/ 	.word	0x000000b8
        /*012c*/ 	.short	0x0100
        /*012e*/ 	.byte	0x08
	.zero		1


	//   ....[12]....
        /*0130*/ 	.word	0x00000310
        /*0134*/ 	.word	0x000000ff
        /*0138*/ 	.word	0x00000030
        /*013c*/ 	.short	0x0100
        /*013e*/ 	.byte	0x08
	.zero		1


	//   ....[13]....
        /*0140*/ 	.word	0x00000320
        /*0144*/ 	.word	0x000000ff
        /*0148*/ 	.word	0x000000c0
        /*014c*/ 	.short	0x0100
        /*014e*/ 	.byte	0x08
	.zero		1


	//   ....[14]....
        /*0150*/ 	.word	0x00000330
        /*0154*/ 	.word	0x000000ff
        /*0158*/ 	.word	0x00000038
        /*015c*/ 	.short	0x0100
        /*015e*/ 	.byte	0x08
	.zero		1


	//   ....[15]....
        /*0160*/ 	.word	0x00000340
        /*0164*/ 	.word	0x000000ff
        /*0168*/ 	.word	0x000000c8
        /*016c*/ 	.short	0x0100
        /*016e*/ 	.byte	0x08
	.zero		1


	//   ....[16]....
        /*0170*/ 	.word	0x00000350
        /*0174*/ 	.word	0x000000ff
        /*0178*/ 	.word	0x00000040
        /*017c*/ 	.short	0x0100
        /*017e*/ 	.byte	0x08
	.zero		1


	//   ....[17]....
        /*0180*/ 	.word	0x00000360
        /*0184*/ 	.word	0x000000ff
        /*0188*/ 	.word	0x000000d0
        /*018c*/ 	.short	0x0100
        /*018e*/ 	.byte	0x08
	.zero		1


	//   ....[18]....
        /*0190*/ 	.word	0x00000370
        /*0194*/ 	.word	0x000000ff
        /*0198*/ 	.word	0x00000048
        /*019c*/ 	.short	0x0100
        /*019e*/ 	.byte	0x08
	.zero		1


	//   ....[19]....
        /*01a0*/ 	.word	0x00000380
        /*01a4*/ 	.word	0x000000ff
        /*01a8*/ 	.word	0x000000d8
        /*01ac*/ 	.short	0x0100
        /*01ae*/ 	.byte	0x08
	.zero		1


	//   ....[20]....
        /*01b0*/ 	.word	0x00000390
        /*01b4*/ 	.word	0x000000ff
        /*01b8*/ 	.word	0x00000050
        /*01bc*/ 	.short	0x0100
        /*01be*/ 	.byte	0x08
	.zero		1


	//   ....[21]....
        /*01c0*/ 	.word	0x000003a0
        /*01c4*/ 	.word	0x000000ff
        /*01c8*/ 	.word	0x000000e0
        /*01cc*/ 	.short	0x0100
        /*01ce*/ 	.byte	0x08
	.zero		1


	//   ....[22]....
        /*01d0*/ 	.word	0x000003b0
        /*01d4*/ 	.word	0x000000ff
        /*01d8*/ 	.word	0x00000058
        /*01dc*/ 	.short	0x0100
        /*01de*/ 	.byte	0x08
	.zero		1


	//   ....[23]....
        /*01e0*/ 	.word	0x000003c0
        /*01e4*/ 	.word	0x000000ff
        /*01e8*/ 	.word	0x000000e8
        /*01ec*/ 	.short	0x0100
        /*01ee*/ 	.byte	0x08
	.zero		1


	//   ....[24]....
        /*01f0*/ 	.word	0x000003d0
        /*01f4*/ 	.word	0x000000ff
        /*01f8*/ 	.word	0x00000060
        /*01fc*/ 	.short	0x0100
        /*01fe*/ 	.byte	0x08
	.zero		1


	//   ....[25]....
        /*0200*/ 	.word	0x000003e0
        /*0204*/ 	.word	0x000000ff
        /*0208*/ 	.word	0x000000f0
        /*020c*/ 	.short	0x0100
        /*020e*/ 	.byte	0x08
	.zero		1


	//   ....[26]....
        /*0210*/ 	.word	0x000003f0
        /*0214*/ 	.word	0x000000ff
        /*0218*/ 	.word	0x00000068
        /*021c*/ 	.short	0x0100
        /*021e*/ 	.byte	0x08
	.zero		1


	//   ....[27]....
        /*0220*/ 	.word	0x00000400
        /*0224*/ 	.word	0x000000ff
        /*0228*/ 	.word	0x000000f8
        /*022c*/ 	.short	0x0100
        /*022e*/ 	.byte	0x08
	.zero		1


	//   ....[28]....
        /*0230*/ 	.word	0x00000410
        /*0234*/ 	.word	0x000000ff
        /*0238*/ 	.word	0x00000070
        /*023c*/ 	.short	0x0100
        /*023e*/ 	.byte	0x08
	.zero		1


	//   ....[29]....
        /*0240*/ 	.word	0x00000420
        /*0244*/ 	.word	0x000000ff
        /*0248*/ 	.word	0x00000100
        /*024c*/ 	.short	0x0100
        /*024e*/ 	.byte	0x08
	.zero		1


	//   ....[30]....
        /*0250*/ 	.word	0x00000430
        /*0254*/ 	.word	0x000000ff
        /*0258*/ 	.word	0x00000078
        /*025c*/ 	.short	0x0100
        /*025e*/ 	.byte	0x08
	.zero		1


	//   ....[31]....
        /*0260*/ 	.word	0x00000440
        /*0264*/ 	.word	0x000000ff
        /*0268*/ 	.word	0x00000108
        /*026c*/ 	.short	0x0100
        /*026e*/ 	.byte	0x08
	.zero		1


	//   ....[32]....
        /*0270*/ 	.word	0x00000450
        /*0274*/ 	.word	0x000000ff
        /*0278*/ 	.word	0x00000080
        /*027c*/ 	.short	0x0100
        /*027e*/ 	.byte	0x08
	.zero		1


	//   ....[33]....
        /*0280*/ 	.word	0x00000460
        /*0284*/ 	.word	0x000000ff
        /*0288*/ 	.word	0x00000110
        /*028c*/ 	.short	0x0100
        /*028e*/ 	.byte	0x08
	.zero		1


	//   ....[34]....
        /*0290*/ 	.word	0x00000470
        /*0294*/ 	.word	0x000000ff
        /*0298*/ 	.word	0x00000088
        /*029c*/ 	.short	0x0100
        /*029e*/ 	.byte	0x08
	.zero		1


	//   ....[35]....
        /*02a0*/ 	.word	0x00000480
        /*02a4*/ 	.word	0x000000ff
        /*02a8*/ 	.word	0x00000118
        /*02ac*/ 	.short	0x0100
        /*02ae*/ 	.byte	0x08
	.zero		1


	//   ....[36]....
        /*02b0*/ 	.word	0x00000720
        /*02b4*/ 	.word	0x000000ff
        /*02b8*/ 	.word	0x00000130
        /*02bc*/ 	.short	0x0100
        /*02be*/ 	.byte	0x06
	.zero		1


	//   ....[37]....
        /*02c0*/ 	.word	0x00000780
        /*02c4*/ 	.word	0x000000ff
        /*02c8*/ 	.word	0x00000138
        /*02cc*/ 	.short	0x0100
        /*02ce*/ 	.byte	0x06
	.zero		1


	//   ....[38]....
        /*02d0*/ 	.word	0x00001500
        /*02d4*/ 	.word	0x000000ff
        /*02d8*/ 	.word	0x00000000
        /*02dc*/ 	.short	0x010a
        /*02de*/ 	.byte	0x06
	.zero		1


	//   ....[39]....
        /*02e0*/ 	.word	0x00001540
        /*02e4*/ 	.word	0x000000ff
        /*02e8*/ 	.word	0x00000000
        /*02ec*/ 	.short	0x010a
        /*02ee*/ 	.byte	0x06
	.zero		1


	//   ....[40]....
        /*02f0*/ 	.word	0x00001b70
        /*02f4*/ 	.word	0x000000ff
        /*02f8*/ 	.word	0x00000000
        /*02fc*/ 	.short	0x010a
        /*02fe*/ 	.byte	0x0c
	.zero		1


	//   ....[41]....
        /*0300*/ 	.word	0x00001bb0
        /*0304*/ 	.word	0x000000ff
        /*0308*/ 	.word	0x00000000
        /*030c*/ 	.short	0x010a
        /*030e*/ 	.byte	0x0c
	.zero		1


	//   ....[42]....
        /*0310*/ 	.word	0x00001fe0
        /*0314*/ 	.word	0x000000ff
        /*0318*/ 	.word	0x00000000
        /*031c*/ 	.short	0x0101
        /*031e*/ 	.byte	0x08
	.zero		1


	//   ....[43]....
        /*0320*/ 	.word	0x00002430
        /*0324*/ 	.word	0x000000ff
        /*0328*/ 	.word	0x00000000
        /*032c*/ 	.short	0x0101
        /*032e*/ 	.byte	0x08
	.zero		1


	//   ....[44]....
        /*0330*/ 	.word	0x00005dd0
        /*0334*/ 	.word	0x00000012
        /*0338*/ 	.word	0x00000090
        /*033c*/ 	.short	0x010a
        /*033e*/ 	.byte	0x3f
	.zero		1


	//   ....[45]....
        /*0340*/ 	.word	0x00006160
        /*0344*/ 	.word	0x00000007
        /*0348*/ 	.word	0x00000138
        /*034c*/ 	.short	0x0101
        /*034e*/ 	.byte	0x3f
	.zero		1


	//   ....[46]....
        /*0350*/ 	.word	0x000068a0
        /*0354*/ 	.word	0x00000005
        /*0358*/ 	.word	0x00000000
        /*035c*/ 	.short	0x010a
        /*035e*/ 	.byte	0x3f
	.zero		1


	//   ....[47]....
        /*0360*/ 	.word	0x00006920
        /*0364*/ 	.word	0x00000007
        /*0368*/ 	.word	0x00000000
        /*036c*/ 	.short	0x010a
        /*036e*/ 	.byte	0x3f
	.zero		1


	//   ....[48]....
        /*0370*/ 	.word	0x000069b0
        /*0374*/ 	.word	0x00000006
        /*0378*/ 	.word	0x00000000
        /*037c*/ 	.short	0x010a
        /*037e*/ 	.byte	0x3f
	.zero		1


	//   ....[49]....
        /*0380*/ 	.word	0x00006a40
        /*0384*/ 	.word	0x00000009
        /*0388*/ 	.word	0x00000000
        /*038c*/ 	.short	0x010a
        /*038e*/ 	.byte	0x3f
	.zero		1


	//   ....[50]....
        /*0390*/ 	.word	0x00006ad0
        /*0394*/ 	.word	0x00000006
        /*0398*/ 	.word	0x00000000
        /*039c*/ 	.short	0x010a
        /*039e*/ 	.byte	0x3f
	.zero		1


	//   ....[51]....
        /*03a0*/ 	.word	0x00006b60
        /*03a4*/ 	.word	0x00000009
        /*03a8*/ 	.word	0x00000000
        /*03ac*/ 	.short	0x010a
        /*03ae*/ 	.byte	0x3f
	.zero		1


	//   ....[52]....
        /*03b0*/ 	.word	0x00006bf0
        /*03b4*/ 	.word	0x00000006
        /*03b8*/ 	.word	0x00000000
        /*03bc*/ 	.short	0x010a
        /*03be*/ 	.byte	0x3f
	.zero		1


	//   ....[53]....
        /*03c0*/ 	.word	0x00006c80
        /*03c4*/ 	.word	0x00000009
        /*03c8*/ 	.word	0x00000000
        /*03cc*/ 	.short	0x010a
        /*03ce*/ 	.byte	0x3f
	.zero		1


	//   ....[54]....
        /*03d0*/ 	.word	0x00006d10
        /*03d4*/ 	.word	0x00000006
        /*03d8*/ 	.word	0x00000000
        /*03dc*/ 	.short	0x010a
        /*03de*/ 	.byte	0x3f
	.zero		1


	//   ....[55]....
        /*03e0*/ 	.word	0x00006da0
        /*03e4*/ 	.word	0x00000009
        /*03e8*/ 	.word	0x00000000
        /*03ec*/ 	.short	0x010a
        /*03ee*/ 	.byte	0x3f
	.zero		1


	//   ....[56]....
        /*03f0*/ 	.word	0x00006e30
        /*03f4*/ 	.word	0x00000006
        /*03f8*/ 	.word	0x00000000
        /*03fc*/ 	.short	0x010a
        /*03fe*/ 	.byte	0x3f
	.zero		1


	//   ....[57]....
        /*0400*/ 	.word	0x00006ec0
        /*0404*/ 	.word	0x00000009
        /*0408*/ 	.word	0x00000000
        /*040c*/ 	.short	0x010a
        /*040e*/ 	.byte	0x3f
	.zero		1


	//   ....[58]....
        /*0410*/ 	.word	0x00006f50
        /*0414*/ 	.word	0x00000006
        /*0418*/ 	.word	0x00000000
        /*041c*/ 	.short	0x010a
        /*041e*/ 	.byte	0x3f
	.zero		1


	//   ....[59]....
        /*0420*/ 	.word	0x00006fe0
        /*0424*/ 	.word	0x00000009
        /*0428*/ 	.word	0x00000000
        /*042c*/ 	.short	0x010a
        /*042e*/ 	.byte	0x3f
	.zero		1


	//   ....[60]....
        /*0430*/ 	.word	0x00007070
        /*0434*/ 	.word	0x00000006
        /*0438*/ 	.word	0x00000000
        /*043c*/ 	.short	0x010a
        /*043e*/ 	.byte	0x3f
	.zero		1


	//   ....[61]....
        /*0440*/ 	.word	0x00007100
        /*0444*/ 	.word	0x00000009
        /*0448*/ 	.word	0x00000000
        /*044c*/ 	.short	0x010a
        /*044e*/ 	.byte	0x3f
	.zero		1


	//   ....[62]....
        /*0450*/ 	.word	0x00007190
        /*0454*/ 	.word	0x00000006
        /*0458*/ 	.word	0x00000000
        /*045c*/ 	.short	0x010a
        /*045e*/ 	.byte	0x3f
	.zero		1


	//   ....[63]....
        /*0460*/ 	.word	0x00007220
        /*0464*/ 	.word	0x00000003
        /*0468*/ 	.word	0x00000000
        /*046c*/ 	.short	0x010a
        /*046e*/ 	.byte	0x3f
	.zero		1


	//   ....[64]....
        /*0470*/ 	.word	0x00007290
        /*0474*/ 	.word	0x00000007
        /*0478*/ 	.word	0x00000000
        /*047c*/ 	.short	0x010a
        /*047e*/ 	.byte	0x3f
	.zero		1


	//   ....[65]....
        /*0480*/ 	.word	0x000072f0
        /*0484*/ 	.word	0x00000008
        /*0488*/ 	.word	0x00000000
        /*048c*/ 	.short	0x010a
        /*048e*/ 	.byte	0x3f
	.zero		1


	//   ....[66]....
        /*0490*/ 	.word	0x000073c0
        /*0494*/ 	.word	0x00000012
        /*0498*/ 	.word	0x00000090
        /*049c*/ 	.short	0x010a
        /*049e*/ 	.byte	0x3f
	.zero		1


	//   ....[67]....
        /*04a0*/ 	.word	0x000074a0
        /*04a4*/ 	.word	0x00000005
        /*04a8*/ 	.word	0x00000000
        /*04ac*/ 	.short	0x010a
        /*04ae*/ 	.byte	0x3f
	.zero		1


	//   ....[68]....
        /*04b0*/ 	.word	0x000074f0
        /*04b4*/ 	.word	0x00000007
        /*04b8*/ 	.word	0x00000000
        /*04bc*/ 	.short	0x010a
        /*04be*/ 	.byte	0x3f
	.zero		1


	//   ....[69]....
        /*04c0*/ 	.word	0x00007540
        /*04c4*/ 	.word	0x00000006
        /*04c8*/ 	.word	0x00000000
        /*04cc*/ 	.short	0x010a
        /*04ce*/ 	.byte	0x3f
	.zero		1


	//   ....[70]....
        /*04d0*/ 	.word	0x00007590
        /*04d4*/ 	.word	0x00000009
        /*04d8*/ 	.word	0x00000000
        /*04dc*/ 	.short	0x010a
        /*04de*/ 	.byte	0x3f
	.zero		1


	//   ....[71]....
        /*04e0*/ 	.word	0x000075e0
        /*04e4*/ 	.word	0x00000006
        /*04e8*/ 	.word	0x00000000
        /*04ec*/ 	.short	0x010a
        /*04ee*/ 	.byte	0x3f
	.zero		1


	//   ....[72]....
        /*04f0*/ 	.word	0x00007630
        /*04f4*/ 	.word	0x00000009
        /*04f8*/ 	.word	0x00000000
        /*04fc*/ 	.short	0x010a
        /*04fe*/ 	.byte	0x3f
	.zero		1


	//   ....[73]....
        /*0500*/ 	.word	0x00007680
        /*0504*/ 	.word	0x00000006
        /*0508*/ 	.word	0x00000000
        /*050c*/ 	.short	0x010a
        /*050e*/ 	.byte	0x3f
	.zero		1


	//   ....[74]....
        /*0510*/ 	.word	0x000076d0
        /*0514*/ 	.word	0x00000009
        /*0518*/ 	.word	0x00000000
        /*051c*/ 	.short	0x010a
        /*051e*/ 	.byte	0x3f
	.zero		1


	//   ....[75]....
        /*0520*/ 	.word	0x00007720
        /*0524*/ 	.word	0x00000006
        /*0528*/ 	.word	0x00000000
        /*052c*/ 	.short	0x010a
        /*052e*/ 	.byte	0x3f
	.zero		1


	//   ....[76]....
        /*0530*/ 	.word	0x00007770
        /*0534*/ 	.word	0x00000009
        /*0538*/ 	.word	0x00000000
        /*053c*/ 	.short	0x010a
        /*053e*/ 	.byte	0x3f
	.zero		1


	//   ....[77]....
        /*0540*/ 	.word	0x000077c0
        /*0544*/ 	.word	0x00000006
        /*0548*/ 	.word	0x00000000
        /*054c*/ 	.short	0x010a
        /*054e*/ 	.byte	0x3f
	.zero		1


	//   ....[78]....
        /*0550*/ 	.word	0x00007810
        /*0554*/ 	.word	0x00000009
        /*0558*/ 	.word	0x00000000
        /*055c*/ 	.short	0x010a
        /*055e*/ 	.byte	0x3f
	.zero		1


	//   ....[79]....
        /*0560*/ 	.word	0x00007860
        /*0564*/ 	.word	0x00000006
        /*0568*/ 	.word	0x00000000
        /*056c*/ 	.short	0x010a
        /*056e*/ 	.byte	0x3f
	.zero		1


	//   ....[80]....
        /*0570*/ 	.word	0x000078b0
        /*0574*/ 	.word	0x00000009
        /*0578*/ 	.word	0x00000000
        /*057c*/ 	.short	0x010a
        /*057e*/ 	.byte	0x3f
	.zero		1


	//   ....[81]....
        /*0580*/ 	.word	0x00007900
        /*0584*/ 	.word	0x00000006
        /*0588*/ 	.word	0x00000000
        /*058c*/ 	.short	0x010a
        /*058e*/ 	.byte	0x3f
	.zero		1


	//   ....[82]....
        /*0590*/ 	.word	0x00007950
        /*0594*/ 	.word	0x00000009
        /*0598*/ 	.word	0x00000000
        /*059c*/ 	.short	0x010a
        /*059e*/ 	.byte	0x3f
	.zero		1


	//   ....[83]....
        /*05a0*/ 	.word	0x000079a0
        /*05a4*/ 	.word	0x00000006
        /*05a8*/ 	.word	0x00000000
        /*05ac*/ 	.short	0x010a
        /*05ae*/ 	.byte	0x3f
	.zero		1


	//----- nvinfo : EIATTR_NUM_MBARRIERS
	.align		4
.L_28:
        /*05b0*/ 	.byte	0x03, 0x38
        /*05b2*/ 	.short	0x0026


	//----- nvinfo : EIATTR_EXIT_INSTR_OFFSETS
	.align		4
        /*05b4*/ 	.byte	0x04, 0x1c
        /*05b6*/ 	.short	(.L_30 - .L_29)


	//   ....[0]....
.L_29:
        /*05b8*/ 	.word	0x000007d0


	//   ....[1]....
        /*05bc*/ 	.word	0x000010a0


	//   ....[2]....
        /*05c0*/ 	.word	0x00005430


	//   ....[3]....
        /*05c4*/ 	.word	0x00005a70


	//   ....[4]....
        /*05c8*/ 	.word	0x00007270


	//----- nvinfo : EIATTR_MAX_THREADS
	.align		4
.L_30:
        /*05cc*/ 	.byte	0x04, 0x05
        /*05ce*/ 	.short	(.L_32 - .L_31)
.L_31:
        /*05d0*/ 	.word	0x00000180
        /*05d4*/ 	.word	0x00000001
        /*05d8*/ 	.word	0x00000001


	//----- nvinfo : EIATTR_CRS_STACK_SIZE
	.align		4
.L_32:
        /*05dc*/ 	.byte	0x04, 0x1e
        /*05de*/ 	.short	(.L_34 - .L_33)
.L_33:
        /*05e0*/ 	.word	0x00000000


	//----- nvinfo : EIATTR_CBANK_PARAM_SIZE
	.align		4
.L_34:
        /*05e4*/ 	.byte	0x03, 0x19
        /*05e6*/ 	.short	0x0470


	//----- nvinfo : EIATTR_PARAM_CBANK
	.align		4
        /*05e8*/ 	.byte	0x04, 0x0a
        /*05ea*/ 	.short	(.L_36 - .L_35)
	.align		4
.L_35:
        /*05ec*/ 	.word	index@(.nv.constant0._ZN7cutlass13device_kernelINS_4gemm6kernel13GemmUniversalIN4cute5tupleIJiiiiEEENS1_10collective13CollectiveMmaINS1_37MainloopSm90TmaGmmaWarpSpecializedFP8ILi18ENS5_IJNS4_1CILi1EEESB_SB_EEENS1_35KernelTmaWarpSpecializedCooperativeEEENS5_IJNSA_ILi128EEENSA_ILi64EEESG_EEENS_12float_e4m3_tENS5_IJlSB_lEEESI_SJ_NS4_8TiledMMAINS4_8MMA_AtomIJNS4_4SM904GMMA30MMA_64x64x32_F32E4M3E4M3_SS_TNILNSN_7ScaleInE1ELSP_1EEEEEENS4_6LayoutINS5_IJNSA_ILi2EEESB_SB_EEENS5_IJSB_NSA_ILi0EEESV_EEEEENS5_IJNS4_10UnderscoreESY_SY_EEEEENS4_13SM90_TMA_LOADENS4_14ComposedLayoutINS4_7SwizzleILi2ELi4ELi3EEENS4_18smem_ptr_flag_bitsILi8EEENSS_INS5_IJNSA_ILi8EEESG_EEENS5_IJSG_SB_EEEEEEEvNS4_8identityES11_S1B_vS1C_EENS_8epilogue10collective6detail29Sm90TmaWarpSpecializedAdapterINS1F_15DefaultEpilogueISI_SJ_SJ_NS1E_6thread17LinearCombinationISI_Li1EffLNS1J_9ScaleType4KindE0ELNS_15FloatRoundStyleE2ESI_EENS1_15EpilogueDefaultEEEEEvvEEEEvNT_6ParamsE)
        /*05f0*/ 	.short	0x0210
        /*05f2*/ 	.short	0x0470


	//----- nvinfo : EIATTR_SW_WAR
	.align		4
.L_36:
        /*05f4*/ 	.byte	0x04, 0x36
        /*05f6*/ 	.short	(.L_38 - .L_37)
.L_37:
        /*05f8*/ 	.word	0x00000008
.L_38:


//--------------------- .nv.callgraph             --------------------------
	.section	.nv.callgraph,"",@"SHT_CUDA_CALLGRAPH"
	.align	4
	.sectionentsize	8
	.align		4
        /*0000*/ 	.word	0x00000000
	.align		4
        /*0004*/ 	.word	0xffffffff
	.align		4
        /*0008*/ 	.word	0x00000000
	.align		4
        /*000c*/ 	.word	0xfffffffe
	.align		4
        /*0010*/ 	.word	0x00000000
	.align		4
        /*0014*/ 	.word	0xfffffffd
	.align		4
        /*0018*/ 	.word	0x00000000
	.align		4
        /*001c*/ 	.word	0xfffffffc


//--------------------- .nv.constant4             --------------------------
	.section	.nv.constant4,"a",@progbits
	.align	8
	.align		8
.nv.constant4:
        /*0000*/ 	.dword	_ZN40_INTERNAL_ad292aa7_4_k_cu_1dea189b_205644cuda3std3__45__cpo5beginE
	.align		8
        /*0008*/ 	.dword	_ZN40_INTERNAL_ad292aa7_4_k_cu_1dea189b_205644cuda3std3__45__cpo3endE
	.align		8
        /*0010*/ 	.dword	_ZN40_INTERNAL_ad292aa7_4_k_cu_1dea189b_205644cuda3std3__45__cpo6cbeginE
	.align		8
        /*0018*/ 	.dword	_ZN40_INTERNAL_ad292aa7_4_k_cu_1dea189b_205644cuda3std3__45__cpo4cendE
	.align		8
        /*0020*/ 	.dword	_ZN40_INTERNAL_ad292aa7_4_k_cu_1dea189b_205644cuda3std3__442_GLOBAL__N__ad292aa7_4_k_cu_1dea189b_205646ignoreE
	.align		8
        /*0028*/ 	.dword	_ZN40_INTERNAL_ad292aa7_4_k_cu_1dea189b_205644cuda3std3__419piecewise_constructE
	.align		8
        /*0030*/ 	.dword	_ZN40_INTERNAL_ad292aa7_4_k_cu_1dea189b_205644cuda3std3__48in_placeE
	.align		8
        /*0038*/ 	.dword	_ZN40_INTERNAL_ad292aa7_4_k_cu_1dea189b_205644cuda3std6ranges3__45__cpo4swapE
	.align		8
        /*0040*/ 	.dword	_ZN40_INTERNAL_ad292aa7_4_k_cu_1dea189b_205644cuda3std6ranges3__45__cpo9iter_moveE
	.align		8
        /*0048*/ 	.dword	_ZN40_INTERNAL_ad292aa7_4_k_cu_1dea189b_205644cute7productE
	.align		8
        /*0050*/ 	.dword	_ZN40_INTERNAL_ad292aa7_4_k_cu_1dea189b_205644cute1_E


//--------------------- .text._ZN7cutlass13device_kernelINS_4gemm6kernel13GemmUniversalIN4cute5tupleIJiiiiEEENS1_10collective13CollectiveMmaINS1_37MainloopSm90TmaGmmaWarpSpecializedFP8ILi18ENS5_IJNS4_1CILi1EEESB_SB_EEENS1_35KernelTmaWarpSpecializedCooperativeEEENS5_IJNSA_ILi128EEENSA_ILi64EEESG_EEENS_12float_e4m3_tENS5_IJlSB_lEEESI_SJ_NS4_8TiledMMAINS4_8MMA_AtomIJNS4_4SM904GMMA30MMA_64x64x32_F32E4M3E4M3_SS_TNILNSN_7ScaleInE1ELSP_1EEEEEENS4_6LayoutINS5_IJNSA_ILi2EEESB_SB_EEENS5_IJSB_NSA_ILi0EEESV_EEEEENS5_IJNS4_10UnderscoreESY_SY_EEEEENS4_13SM90_TMA_LOADENS4_14ComposedLayoutINS4_7SwizzleILi2ELi4ELi3EEENS4_18smem_ptr_flag_bitsILi8EEENSS_INS5_IJNSA_ILi8EEESG_EEENS5_IJSG_SB_EEEEEEEvNS4_8identityES11_S1B_vS1C_EENS_8epilogue10collective6detail29Sm90TmaWarpSpecializedAdapterINS1F_15DefaultEpilogueISI_SJ_SJ_NS1E_6thread17LinearCombinationISI_Li1EffLNS1J_9ScaleType4KindE0ELNS_15FloatRoundStyleE2ESI_EENS1_15EpilogueDefaultEEEEEvvEEEEvNT_6ParamsE --------------------------
	.section	.text._ZN7cutlass13device_kernelINS_4gemm6kernel13GemmUniversalIN4cute5tupleIJiiiiEEENS1_10collective13CollectiveMmaINS1_37MainloopSm90TmaGmmaWarpSpecializedFP8ILi18ENS5_IJNS4_1CILi1EEESB_SB_EEENS1_35KernelTmaWarpSpecializedCooperativeEEENS5_IJNSA_ILi128EEENSA_ILi64EEESG_EEENS_12float_e4m3_tENS5_IJlSB_lEEESI_SJ_NS4_8TiledMMAINS4_8MMA_AtomIJNS4_4SM904GMMA30MMA_64x64x32_F32E4M3E4M3_SS_TNILNSN_7ScaleInE1ELSP_1EEEEEENS4_6LayoutINS5_IJNSA_ILi2EEESB_SB_EEENS5_IJSB_NSA_ILi0EEESV_EEEEENS5_IJNS4_10UnderscoreESY_SY_EEEEENS4_13SM90_TMA_LOADENS4_14ComposedLayoutINS4_7SwizzleILi2ELi4ELi3EEENS4_18smem_ptr_flag_bitsILi8EEENSS_INS5_IJNSA_ILi8EEESG_EEENS5_IJSG_SB_EEEEEEEvNS4_8identityES11_S1B_vS1C_EENS_8epilogue10collective6detail29Sm90TmaWarpSpecializedAdapterINS1F_15DefaultEpilogueISI_SJ_SJ_NS1E_6thread17LinearCombinationISI_Li1EffLNS1J_9ScaleType4KindE0ELNS_15FloatRoundStyleE2ESI_EENS1_15EpilogueDefaultEEEEEvvEEEEvNT_6ParamsE,"ax",@progbits
	.align	128
.text._ZN7cutlass13device_kernelINS_4gemm6kernel13GemmUniversalIN4cute5tupleIJiiiiEEENS1_10collective13CollectiveMmaINS1_37MainloopSm90TmaGmmaWarpSpecializedFP8ILi18ENS5_IJNS4_1CILi1EEESB_SB_EEENS1_35KernelTmaWarpSpecializedCooperativeEEENS5_IJNSA_ILi128EEENSA_ILi64EEESG_EEENS_12float_e4m3_tENS5_IJlSB_lEEESI_SJ_NS4_8TiledMMAINS4_8MMA_AtomIJNS4_4SM904GMMA30MMA_64x64x32_F32E4M3E4M3_SS_TNILNSN_7ScaleInE1ELSP_1EEEEEENS4_6LayoutINS5_IJNSA_ILi2EEESB_SB_EEENS5_IJSB_NSA_ILi0EEESV_EEEEENS5_IJNS4_10UnderscoreESY_SY_EEEEENS4_13SM90_TMA_LOADENS4_14ComposedLayoutINS4_7SwizzleILi2ELi4ELi3EEENS4_18smem_ptr_flag_bitsILi8EEENSS_INS5_IJNSA_ILi8EEESG_EEENS5_IJSG_SB_EEEEEEEvNS4_8identityES11_S1B_vS1C_EENS_8epilogue10collective6detail29Sm90TmaWarpSpecializedAdapterINS1F_15DefaultEpilogueISI_SJ_SJ_NS1E_6thread17LinearCombinationISI_Li1EffLNS1J_9ScaleType4KindE0ELNS_15FloatRoundStyleE2ESI_EENS1_15EpilogueDefaultEEEEEvvEEEEvNT_6ParamsE:
        .type           _ZN7cutlass13device_kernelINS_4gemm6kernel13GemmUniversalIN4cute5tupleIJiiiiEEENS1_10collective13CollectiveMmaINS1_37MainloopSm90TmaGmmaWarpSpecializedFP8ILi18ENS5_IJNS4_1CILi1EEESB_SB_EEENS1_35KernelTmaWarpSpecializedCooperativeEEENS5_IJNSA_ILi128EEENSA_ILi64EEESG_EEENS_12float_e4m3_tENS5_IJlSB_lEEESI_SJ_NS4_8TiledMMAINS4_8MMA_AtomIJNS4_4SM904GMMA30MMA_64x64x32_F32E4M3E4M3_SS_TNILNSN_7ScaleInE1ELSP_1EEEEEENS4_6LayoutINS5_IJNSA_ILi2EEESB_SB_EEENS5_IJSB_NSA_ILi0EEESV_EEEEENS5_IJNS4_10UnderscoreESY_SY_EEEEENS4_13SM90_TMA_LOADENS4_14ComposedLayoutINS4_7SwizzleILi2ELi4ELi3EEENS4_18smem_ptr_flag_bitsILi8EEENSS_INS5_IJNSA_ILi8EEESG_EEENS5_IJSG_SB_EEEEEEEvNS4_8identityES11_S1B_vS1C_EENS_8epilogue10collective6detail29Sm90TmaWarpSpecializedAdapterINS1F_15DefaultEpilogueISI_SJ_SJ_NS1E_6thread17LinearCombinationISI_Li1EffLNS1J_9ScaleType4KindE0ELNS_15FloatRoundStyleE2ESI_EENS1_15EpilogueDefaultEEEEEvvEEEEvNT_6ParamsE,@function
        .size           _ZN7cutlass13device_kernelINS_4gemm6kernel13GemmUniversalIN4cute5tupleIJiiiiEEENS1_10collective13CollectiveMmaINS1_37MainloopSm90TmaGmmaWarpSpecializedFP8ILi18ENS5_IJNS4_1CILi1EEESB_SB_EEENS1_35KernelTmaWarpSpecializedCooperativeEEENS5_IJNSA_ILi128EEENSA_ILi64EEESG_EEENS_12float_e4m3_tENS5_IJlSB_lEEESI_SJ_NS4_8TiledMMAINS4_8MMA_AtomIJNS4_4SM904GMMA30MMA_64x64x32_F32E4M3E4M3_SS_TNILNSN_7ScaleInE1ELSP_1EEEEEENS4_6LayoutINS5_IJNSA_ILi2EEESB_SB_EEENS5_IJSB_NSA_ILi0EEESV_EEEEENS5_IJNS4_10UnderscoreESY_SY_EEEEENS4_13SM90_TMA_LOADENS4_14ComposedLayoutINS4_7SwizzleILi2ELi4ELi3EEENS4_18smem_ptr_flag_bitsILi8EEENSS_INS5_IJNSA_ILi8EEESG_EEENS5_IJSG_SB_EEEEEEEvNS4_8identityES11_S1B_vS1C_EENS_8epilogue10collective6detail29Sm90TmaWarpSpecializedAdapterINS1F_15DefaultEpilogueISI_SJ_SJ_NS1E_6thread17LinearCombinationISI_Li1EffLNS1J_9ScaleType4KindE0ELNS_15FloatRoundStyleE2ESI_EENS1_15EpilogueDefaultEEEEEvvEEEEvNT_6ParamsE,(.L_x_166 - _ZN7cutlass13device_kernelINS_4gemm6kernel13GemmUniversalIN4cute5tupleIJiiiiEEENS1_10collective13CollectiveMmaINS1_37MainloopSm90TmaGmmaWarpSpecializedFP8ILi18ENS5_IJNS4_1CILi1EEESB_SB_EEENS1_35KernelTmaWarpSpecializedCooperativeEEENS5_IJNSA_ILi128EEENSA_ILi64EEESG_EEENS_12float_e4m3_tENS5_IJlSB_lEEESI_SJ_NS4_8TiledMMAINS4_8MMA_AtomIJNS4_4SM904GMMA30MMA_64x64x32_F32E4M3E4M3_SS_TNILNSN_7ScaleInE1ELSP_1EEEEEENS4_6LayoutINS5_IJNSA_ILi2EEESB_SB_EEENS5_IJSB_NSA_ILi0EEESV_EEEEENS5_IJNS4_10UnderscoreESY_SY_EEEEENS4_13SM90_TMA_LOADENS4_14ComposedLayoutINS4_7SwizzleILi2ELi4ELi3EEENS4_18smem_ptr_flag_bitsILi8EEENSS_INS5_IJNSA_ILi8EEESG_EEENS5_IJSG_SB_EEEEEEEvNS4_8identityES11_S1B_vS1C_EENS_8epilogue10collective6detail29Sm90TmaWarpSpecializedAdapterINS1F_15DefaultEpilogueISI_SJ_SJ_NS1E_6thread17LinearCombinationISI_Li1EffLNS1J_9ScaleType4KindE0ELNS_15FloatRoundStyleE2ESI_EENS1_15EpilogueDefaultEEEEEvvEEEEvNT_6ParamsE)
        .other          _ZN7cutlass13device_kernelINS_4gemm6kernel13GemmUniversalIN4cute5tupleIJiiiiEEENS1_10collective13CollectiveMmaINS1_37MainloopSm90TmaGmmaWarpSpecializedFP8ILi18ENS5_IJNS4_1CILi1EEESB_SB_EEENS1_35KernelTmaWarpSpecializedCooperativeEEENS5_IJNSA_ILi128EEENSA_ILi64EEESG_EEENS_12float_e4m3_tENS5_IJlSB_lEEESI_SJ_NS4_8TiledMMAINS4_8MMA_AtomIJNS4_4SM904GMMA30MMA_64x64x32_F32E4M3E4M3_SS_TNILNSN_7ScaleInE1ELSP_1EEEEEENS4_6LayoutINS5_IJNSA_ILi2EEESB_SB_EEENS5_IJSB_NSA_ILi0EEESV_EEEEENS5_IJNS4_10UnderscoreESY_SY_EEEEENS4_13SM90_TMA_LOADENS4_14ComposedLayoutINS4_7SwizzleILi2ELi4ELi3EEENS4_18smem_ptr_flag_bitsILi8EEENSS_INS5_IJNSA_ILi8EEESG_EEENS5_IJSG_SB_EEEEEEEvNS4_8identityES11_S1B_vS1C_EENS_8epilogue10collective6detail29Sm90TmaWarpSpecializedAdapterINS1F_15DefaultEpilogueISI_SJ_SJ_NS1E_6thread17LinearCombinationISI_Li1EffLNS1J_9ScaleType4KindE0ELNS_15FloatRoundStyleE2ESI_EENS1_15EpilogueDefaultEEEEEvvEEEEvNT_6ParamsE,@"STO_CUDA_ENTRY STV_DEFAULT"
_ZN7cutlass13device_kernelINS_4gemm6kernel13GemmUniversalIN4cute5tupleIJiiiiEEENS1_10collective13CollectiveMmaINS1_37MainloopSm90TmaGmmaWarpSpecializedFP8ILi18ENS5_IJNS4_1CILi1EEESB_SB_EEENS1_35KernelTmaWarpSpecializedCooperativeEEENS5_IJNSA_ILi128EEENSA_ILi64EEESG_EEENS_12float_e4m3_tENS5_IJlSB_lEEESI_SJ_NS4_8TiledMMAINS4_8MMA_AtomIJNS4_4SM904GMMA30MMA_64x64x32_F32E4M3E4M3_SS_TNILNSN_7ScaleInE1ELSP_1EEEEEENS4_6LayoutINS5_IJNSA_ILi2EEESB_SB_EEENS5_IJSB_NSA_ILi0EEESV_EEEEENS5_IJNS4_10UnderscoreESY_SY_EEEEENS4_13SM90_TMA_LOADENS4_14ComposedLayoutINS4_7SwizzleILi2ELi4ELi3EEENS4_18smem_ptr_flag_bitsILi8EEENSS_INS5_IJNSA_ILi8EEESG_EEENS5_IJSG_SB_EEEEEEEvNS4_8identityES11_S1B_vS1C_EENS_8epilogue10collective6detail29Sm90TmaWarpSpecializedAdapterINS1F_15DefaultEpilogueISI_SJ_SJ_NS1E_6thread17LinearCombinationISI_Li1EffLNS1J_9ScaleType4KindE0ELNS_15FloatRoundStyleE2ESI_EENS1_15EpilogueDefaultEEEEEvvEEEEvNT_6ParamsE:
[----:B------:R-:W-:Y:S01]  /*0000*/  LDC R1, c[0x0][0x28] ;  /* 0x00000a00ff017b82 */ /* 0x000fe20000000800 */
[----:B------:R-:W0:Y:S01]  /*0010*/  S2R R2, SR_TID.X ;  /* 0x0000000000027919 */ /* 0x000e220000002100 */
[----:B------:R-:W-:Y:S01]  /*0020*/  ELECT P0, URZ, PT ;  /* 0x00000000003f782f */ /* 0x000fe20003800000 */
[----:B------:R-:W-:Y:S01]  /*0030*/  BSSY B0, `(.L_x_0) ;  /* 0x000000f000007945 */ /* 0x000fe20003800000 */
[--C-:B0-----:R-:W-:Y:S02]  /*0040*/  SHF.R.U32.HI R0, RZ, 0x5, R2.reuse ;  /* 0x00000005ff007819 */ /* 0x101fe40000011602 */
[----:B------:R-:W-:-:S03]  /*0050*/  SHF.R.U32.HI R4, RZ, 0x7, R2 ;  /* 0x00000007ff047819 */ /* 0x000fc60000011602 */
[----:B------:R-:W0:Y:S04]  /*0060*/  SHFL.IDX PT, R3, R0, RZ, 0x1f ;  /* 0x00001fff00037589 */ /* 0x000e2800000e0000 */
[----:B------:R1:W2:Y:S01]  /*0070*/  SHFL.IDX PT, R7, R4, RZ, 0x1f ;  /* 0x00001fff04077589 */ /* 0x0002a200000e0000 */
[----:B0-----:R-:W-:-:S13]  /*0080*/  ISETP.NE.OR P0, PT, R3, RZ, !P0 ;  /* 0x000000ff0300720c */ /* 0x001fda0004705670 */
[----:B-12---:R-:W-:Y:S05]  /*0090*/  @P0 BRA `(.L_x_1) ;  /* 0x0000000000200947 */ /* 0x006fea0003800000 */
[----:B------:R-:W-:Y:S02]  /*00a0*/  ULDC.64 UR4, c[0x0][0x198] ;  /* 0x0000660000047ab9 */ /* 0x000fe40000000a00 */
[----:B------:R-:W-:Y:S02]  /*00b0*/  UIADD3 UR6, UP0, UR4, 0xf0, URZ ;  /* 0x000000f004067890 */ /* 0x000fe4000ff1e03f */
[----:B------:R-:W-:Y:S02]  /*00c0*/  UIADD3 UR4, UP1, UR4, 0x1f0, URZ ;  /* 0x000001f004047890 */ /* 0x000fe4000ff3e03f */
[----:B------:R-:W-:Y:S02]  /*00d0*/  UIADD3.X UR7, URZ, UR5, URZ, UP0, !UPT ;  /* 0x000000053f077290 */ /* 0x000fe400087fe43f */
[----:B------:R-:W-:-:S07]  /*00e0*/  UIADD3.X UR5, URZ, UR5, URZ, UP1, !UPT ;  /* 0x000000053f057290 */ /* 0x000fce0008ffe43f */
[----:B------:R0:W-:Y:S02]  /*00f0*/  UTMACCTL.PF [UR6] ;  /* 0x00000000060079b9 */ /* 0x0001e40008040000 */
[----:B------:R0:W-:Y:S02]  /*0100*/  UTMACCTL.PF [UR4] ;  /* 0x00000000040079b9 */ /* 0x0001e40008040000 */
[----:B0-----:R-:W-:Y:S01]  /*0110*/  NOP ;  /* 0x0000000000007918 */ /* 0x001fe20000000000 */
.L_x_1:
[----:B------:R-:W-:Y:S05]  /*0120*/  BSYNC B0 ;  /* 0x0000000000007941 */ /* 0x000fea0003800000 */
.L_x_0:
[----:B------:R-:W0:Y:S02]  /*0130*/  SHFL.IDX PT, R4, R0, RZ, 0x1f ;  /* 0x00001fff00047589 */ /* 0x000e2400000e0000 */
[----:B0-----:R-:W-:-:S13]  /*0140*/  ISETP.NE.AND P0, PT, R4, RZ, PT ;  /* 0x000000ff0400720c */ /* 0x001fda0003f05270 */
[----:B------:R-:W-:Y:S05]  /*0150*/  @P0 BRA `(.L_x_2) ;  /* 0x0000000000d40947 */ /* 0x000fea0003800000 */
[----:B------:R-:W-:Y:S01]  /*0160*/  ELECT P0, URZ, PT ;  /* 0x00000000003f782f */ /* 0x000fe20003800000 */
[----:B------:R-:W-:-:S12]  /*0170*/  BSSY B0, `(.L_x_2) ;  /* 0x0000033000007945 */ /* 0x000fd80003800000 */
[----:B------:R-:W-:Y:S05]  /*0180*/  @!P0 BRA `(.L_x_3) ;  /* 0x0000000000c48947 */ /* 0x000fea0003800000 */
[----:B------:R-:W0:Y:S01]  /*0190*/  S2UR UR8, SR_CgaCtaId ;  /* 0x00000000000879c3 */ /* 0x000e220000008800 */
[----:B------:R-:W-:Y:S01]  /*01a0*/  UMOV UR4, 0x400 ;  /* 0x0000040000047882 */ /* 0x000fe20000000000 */
[----:B------:R-:W-:Y:S01]  /*01b0*/  UMOV UR5, 0x1 ;  /* 0x0000000100057882 */ /* 0x000fe20000000000 */
[----:B------:R-:W-:Y:S02]  /*01c0*/  UMOV UR6, 0x100 ;  /* 0x0000010000067882 */ /* 0x000fe40000000000 */
[----:B------:R-:W-:-:S04]  /*01d0*/  UIADD3 UR6, -UR6, 0x100000, URZ ;  /* 0x0010000006067890 */ /* 0x000fc8000fffe13f */
[----:B------:R-:W-:Y:S02]  /*01e0*/  USHF.L.U32 UR7, UR6, 0xb, URZ ;  /* 0x0000000b06077899 */ /* 0x000fe4000800063f */
[----:B------:R-:W-:Y:S02]  /*01f0*/  USHF.L.U32 UR6, UR6, 0x1, URZ ;  /* 0x0000000106067899 */ /* 0x000fe4000800063f */
[----:B0-----:R-:W-:Y:S02]  /*0200*/  ULEA UR8, UR8, UR4, 0x18 ;  /* 0x0000000408087291 */ /* 0x001fe4000f8ec03f */
[----:B------:R-:W-:-:S04]  /*0210*/  UIADD3 UR4, -UR5, 0x100000, URZ ;  /* 0x0010000005047890 */ /* 0x000fc8000fffe13f */
[----:B------:R-:W-:Y:S02]  /*0220*/  USHF.L.U32 UR5, UR4, 0xb, URZ ;  /* 0x0000000b04057899 */ /* 0x000fe4000800063f */
[----:B------:R-:W-:Y:S01]  /*0230*/  USHF.L.U32 UR4, UR4, 0x1, URZ ;  /* 0x0000000104047899 */ /* 0x000fe2000800063f */
[----:B------:R-:W0:Y:S11]  /*0240*/  FENCE.VIEW.ASYNC.S ;  /* 0x00000000000073c6 */ /* 0x000e360000000000 */
[----:B0-----:R0:W1:Y:S01]  /*0250*/  SYNCS.EXCH.64 URZ, [UR8], UR4 ;  /* 0x00000004083f75b2 */ /* 0x0010620008000100 */
[----:B------:R0:W2:Y:S01]  /*0260*/  SYNCS.EXCH.64 URZ, [UR8+0x90], UR6 ;  /* 0x00009006083f75b2 */ /* 0x0000a20008000100 */
[----:B------:R0:W3:Y:S01]  /*0270*/  SYNCS.EXCH.64 URZ, [UR8+0x8], UR4 ;  /* 0x00000804083f75b2 */ /* 0x0000e20008000100 */
[----:B------:R0:W4:Y:S01]  /*0280*/  SYNCS.EXCH.64 URZ, [UR8+0x98], UR6 ;  /* 0x00009806083f75b2 */ /* 0x0001220008000100 */
[----:B------:R0:W0:Y:S01]  /*0290*/  SYNCS.EXCH.64 URZ, [UR8+0x10], UR4 ;  /* 0x00001004083f75b2 */ /* 0x0000220008000100 */
        /* <DEDUP_REMOVED lines=31> */
[----:B-1234-:R-:W-:Y:S01]  /*0490*/  NOP ;  /* 0x0000000000007918 */ /* 0x01efe20000000000 */
.L_x_3:
[----:B0-----:R-:W-:Y:S05]  /*04a0*/  BSYNC B0 ;  /* 0x0000000000007941 */ /* 0x001fea0003800000 */
.L_x_2:
[----:B------:R-:W0:Y:S01]  /*04b0*/  SHFL.IDX PT, R0, R0, RZ, 0x1f ;  /* 0x00001fff00007589 */ /* 0x000e2200000e0000 */
[----:B------:R-:W1:Y:S01]  /*04c0*/  LDC R4, c[0x0][0x65c] ;  /* 0x00019700ff047b82 */ /* 0x000e620000000800 */
[----:B------:R-:W-:Y:S02]  /*04d0*/  ELECT P0, URZ, PT ;  /* 0x00000000003f782f */ /* 0x000fe40003800000 */
[----:B------:R-:W-:Y:S01]  /*04e0*/  ISETP.NE.AND P2, PT, R7, RZ, PT ;  /* 0x000000ff0700720c */ /* 0x000fe20003f45270 */
[----:B------:R-:W2:Y:S01]  /*04f0*/  S2R R8, SR_CTAID.Y ;  /* 0x0000000000087919 */ /* 0x000ea20000002600 */
[----:B------:R-:W-:Y:S01]  /*0500*/  UMOV UR4, 0x20 ;  /* 0x0000002000047882 */ /* 0x000fe20000000000 */
[----:B------:R-:W-:Y:S01]  /*0510*/  NOP ;  /* 0x0000000000007918 */ /* 0x000fe20000000000 */
[----:B------:R-:W-:Y:S01]  /*0520*/  NOP ;  /* 0x0000000000007918 */ /* 0x000fe20000000000 */
[----:B------:R-:W3:Y:S01]  /*0530*/  S2R R6, SR_CTAID.X ;  /* 0x0000000000067919 */ /* 0x000ee20000002500 */
[----:B0-----:R-:W-:-:S02]  /*0540*/  ISETP.NE.OR P0, PT, R0, RZ, !P0 ;  /* 0x000000ff0000720c */ /* 0x001fc40004705670 */
[----:B-1----:R-:W-:Y:S02]  /*0550*/  ISETP.NE.AND P4, PT, R4, 0x1, PT ;  /* 0x000000010400780c */ /* 0x002fe40003f85270 */
[----:B------:R-:W-:-:S04]  /*0560*/  SHF.R.S32.HI R4, RZ, 0x1f, R3 ;  /* 0x0000001fff047819 */ /* 0x000fc80000011403 */
[----:B------:R-:W-:-:S04]  /*0570*/  LEA.HI R4, R4, R3, RZ, 0x2 ;  /* 0x0000000304047211 */ /* 0x000fc800078f10ff */
[----:B------:R-:W-:Y:S01]  /*0580*/  LOP3.LUT R4, R4, 0xfffffffc, RZ, 0xc0, !PT ;  /* 0xfffffffc04047812 */ /* 0x000fe200078ec0ff */
[----:B------:R-:W-:Y:S01]  /*0590*/  VOTEU.ALL UP0, P0 ;  /* 0x00000000003f7886 */ /* 0x000fe20000000000 */
[----:B------:R-:W-:Y:S01]  /*05a0*/  VOTEU.ALL UP1, P0 ;  /* 0x00000000003f7886 */ /* 0x000fe20000020000 */
[----:B------:R-:W3:Y:S01]  /*05b0*/  @P4 LDC R9, c[0x0][0x10] ;  /* 0x00000400ff094b82 */ /* 0x000ee20000000800 */
[----:B------:R-:W-:Y:S02]  /*05c0*/  @P4 IMAD.MOV.U32 R5, RZ, RZ, RZ ;  /* 0x000000ffff054224 */ /* 0x000fe400078e00ff */
[----:B------:R-:W-:Y:S01]  /*05d0*/  IMAD.IADD R3, R3, 0x1, -R4 ;  /* 0x0000000103037824 */ /* 0x000fe200078e0a04 */
[----:B------:R-:W-:Y:S01]  /*05e0*/  @!UP0 UMOV UR6, 0x400 ;  /* 0x0000040000068882 */ /* 0x000fe20000000000 */
[----:B------:R-:W-:-:S04]  /*05f0*/  @!UP0 UIADD3 UR4, -UR4, 0x100000, URZ ;  /* 0x0010000004048890 */ /* 0x000fc8000fffe13f */
[----:B------:R-:W-:Y:S02]  /*0600*/  @!UP0 USHF.L.U32 UR5, UR4, 0xb, URZ ;  /* 0x0000000b04058899 */ /* 0x000fe4000800063f */
[----:B------:R-:W-:Y:S01]  /*0610*/  @!UP0 USHF.L.U32 UR4, UR4, 0x1, URZ ;  /* 0x0000000104048899 */ /* 0x000fe2000800063f */
[----:B--2---:R-:W-:Y:S01]  /*0620*/  @P4 IMAD.MOV.U32 R4, RZ, RZ, R8 ;  /* 0x000000ffff044224 */ /* 0x004fe200078e0008 */
[----:B------:R-:W0:Y:S01]  /*0630*/  @!UP0 S2UR UR7, SR_CgaCtaId ;  /* 0x00000000000789c3 */ /* 0x000e220000008800 */
[----:B------:R-:W-:-:S07]  /*0640*/  @P4 IMAD.MOV.U32 R13, RZ, RZ, RZ ;  /* 0x000000ffff0d4224 */ /* 0x000fce00078e00ff */
[----:B------:R-:W1:Y:S01]  /*0650*/  @!P4 LDC R11, c[0x0][0xc] ;  /* 0x00000300ff0bcb82 */ /* 0x000e620000000800 */
[----:B---3--:R-:W-:-:S04]  /*0660*/  @P4 IMAD.WIDE.U32 R4, R6, R9, R4 ;  /* 0x0000000906044225 */ /* 0x008fc800078e0004 */
[----:B------:R-:W-:Y:S02]  /*0670*/  VIADD R9, R7, 0xffffffff ;  /* 0xffffffff07097836 */ /* 0x000fe40000000000 */
[----:B------:R-:W-:Y:S01]  /*0680*/  @P4 IMAD.MOV.U32 R0, RZ, RZ, R4 ;  /* 0x000000ffff004224 */ /* 0x000fe200078e0004 */
[----:B0-----:R-:W-:Y:S02]  /*0690*/  @!UP0 ULEA UR6, UR7, UR6, 0x18 ;  /* 0x0000000607068291 */ /* 0x001fe4000f8ec03f */
[----:B------:R-:W-:Y:S01]  /*06a0*/  ISETP.GE.U32.AND P1, PT, R9, 0x2, PT ;  /* 0x000000020900780c */ /* 0x000fe20003f26070 */
[----:B------:R-:W-:Y:S01]  /*06b0*/  VOTEU.ALL UP0, P0 ;  /* 0x00000000003f7886 */ /* 0x000fe20000000000 */
[----:B------:R-:W-:Y:S01]  /*06c0*/  ISETP.NE.AND P0, PT, R3, 0x3, PT ;  /* 0x000000030300780c */ /* 0x000fe20003f05270 */
[----:B------:R-:W-:-:S03]  /*06d0*/  @P4 IMAD.IADD R5, R5, 0x1, R13 ;  /* 0x0000000105054824 */ /* 0x000fc600078e020d */
[----:B------:R-:W-:-:S04]  /*06e0*/  ISETP.EQ.OR P0, PT, R3, RZ, !P0 ;  /* 0x000000ff0300720c */ /* 0x000fc80004702670 */
[----:B------:R-:W-:Y:S01]  /*06f0*/  ISETP.EQ.AND P0, PT, R7, RZ, P0 ;  /* 0x000000ff0700720c */ /* 0x000fe20000702270 */
[----:B------:R-:W-:Y:S01]  /*0700*/  IMAD.MOV.U32 R7, RZ, RZ, RZ ;  /* 0x000000ffff077224 */ /* 0x000fe200078e00ff */
[----:B------:R-:W0:Y:S02]  /*0710*/  FENCE.VIEW.ASYNC.S ;  /* 0x00000000000073c6 */ /* 0x000e240000000000 */
[----:B0-----:R0:W2:Y:S01]  /*0720*/  @!UP0 SYNCS.EXCH.64 URZ, [UR6+0x130], UR4 ;  /* 0x00013004063f85b2 */ /* 0x0010a20008000100 */
[----:B------:R-:W-:Y:S01]  /*0730*/  SEL R4, RZ, 0x1, !P0 ;  /* 0x00000001ff047807 */ /* 0x000fe20004000000 */
[----:B-1----:R-:W-:-:S03]  /*0740*/  @!P4 IMAD.WIDE.U32 R10, R11, R8, R6 ;  /* 0x000000080b0ac225 */ /* 0x002fc600078e0006 */
[----:B------:R-:W-:Y:S01]  /*0750*/  SEL R4, R4, 0x2, P1 ;  /* 0x0000000204047807 */ /* 0x000fe20000800000 */
[----:B------:R-:W-:Y:S02]  /*0760*/  @!P4 IMAD.MOV.U32 R0, RZ, RZ, R10 ;  /* 0x000000ffff00c224 */ /* 0x000fe400078e000a */
[----:B------:R-:W-:Y:S01]  /*0770*/  @!P4 IMAD.MOV.U32 R5, RZ, RZ, R11 ;  /* 0x000000ffff05c224 */ /* 0x000fe200078e000b */
[----:B------:R0:W2:Y:S01]  /*0780*/  @!UP1 SYNCS.EXCH.64 URZ, [UR6+0x138], UR4 ;  /* 0x00013804063f95b2 */ /* 0x0000a20008000100 */
[----:B------:R-:W-:Y:S01]  /*0790*/  NOP ;  /* 0x0000000000007918 */ /* 0x000fe20000000000 */
[----:B--2---:R-:W-:Y:S06]  /*07a0*/  BAR.SYNC.DEFER_BLOCKING 0x0 ;  /* 0x0000000000007b1d */ /* 0x004fec0000010000 */
[----:B------:R-:W-:Y:S05]  /*07b0*/  @!P2 BRA `(.L_x_4) ;  /* 0x0000004c0020a947 */ /* 0x000fea0003800000 */
[----:B------:R-:W-:-:S13]  /*07c0*/  ISETP.GT.U32.AND P0, PT, R9, 0x1, PT ;  /* 0x000000010900780c */ /* 0x000fda0003f04070 */
[----:B0-----:R-:W-:Y:S05]  /*07d0*/  @P0 EXIT ;  /* 0x000000000000094d */ /* 0x001fea0003800000 */
[----:B------:R-:W-:Y:S01]  /*07e0*/  ULDC.64 UR4, c[0x0][0x650] ;  /* 0x0001940000047ab9 */ /* 0x000fe20000000a00 */
[----:B------:R-:W-:Y:S01]  /*07f0*/  PRMT R9, RZ, 0x7610, R9 ;  /* 0x00007610ff097816 */ /* 0x000fe20000000009 */
[----:B------:R-:W-:Y:S01]  /*0800*/  IMAD.MOV.U32 R16, RZ, RZ, -0x1 ;  /* 0xffffffffff107424 */ /* 0x000fe200078e00ff */
[----:B------:R-:W-:Y:S01]  /*0810*/  ISETP.GE.U32.AND P0, PT, R0, UR4, PT ;  /* 0x0000000400007c0c */ /* 0x000fe2000bf06070 */
[----:B------:R-:W-:Y:S02]  /*0820*/  IMAD.MOV.U32 R12, RZ, RZ, -0x1 ;  /* 0xffffffffff0c7424 */ /* 0x000fe400078e00ff */
[----:B------:R-:W-:Y:S01]  /*0830*/  IMAD.MOV.U32 R69, RZ, RZ, -0x1 ;  /* 0xffffffffff457424 */ /* 0x000fe200078e00ff */
[----:B------:R-:W-:-:S13]  /*0840*/  ISETP.GE.U32.AND.EX P0, PT, R5, UR5, PT, P0 ;  /* 0x0000000505007c0c */ /* 0x000fda000bf06100 */
[----:B------:R-:W-:Y:S05]  /*0850*/  @P0 BRA `(.L_x_5) ;  /* 0x0000000400600947 */ /* 0x000fea0003800000 */
[----:B------:R-:W0:Y:S01]  /*0860*/  LDC.64 R16, c[0x0][0x628] ;  /* 0x00018a00ff107b82 */ /* 0x000e220000000a00 */
[----:B------:R-:W-:Y:S02]  /*0870*/  IMAD.MOV.U32 R10, RZ, RZ, R0 ;  /* 0x000000ffff0a7224 */ /* 0x000fe400078e0000 */
[----:B------:R-:W-:-:S05]  /*0880*/  IMAD.MOV.U32 R11, RZ, RZ, R5 ;  /* 0x000000ffff0b7224 */ /* 0x000fca00078e0005 */
[----:B------:R-:W1:Y:S08]  /*0890*/  LDC R18, c[0x0][0x630] ;  /* 0x00018c00ff127b82 */ /* 0x000e700000000800 */
[----:B------:R-:W2:Y:S01]  /*08a0*/  LDC.64 R20, c[0x0][0x620] ;  /* 0x00018800ff147b82 */ /* 0x000ea20000000a00 */
[----:B0-----:R-:W-:-:S04]  /*08b0*/  ISETP.NE.U32.AND P0, PT, R16, RZ, PT ;  /* 0x000000ff1000720c */ /* 0x001fc80003f05070 */
[----:B------:R-:W-:-:S13]  /*08c0*/  ISETP.NE.AND.EX P0, PT, R17, RZ, PT, P0 ;  /* 0x000000ff1100720c */ /* 0x000fda0003f05300 */
[----:B-12---:R-:W-:Y:S05]  /*08d0*/  @!P0 BRA `(.L_x_6) ;  /* 0x0000000000288947 */ /* 0x006fea0003800000 */
[----:B------:R-:W0:Y:S02]  /*08e0*/  LDC R3, c[0x0][0x634] ;  /* 0x00018d00ff037b82 */ /* 0x000e240000000800 */
[----:B0-----:R-:W-:-:S05]  /*08f0*/  IADD3 R3, P0, R0, R3, RZ ;  /* 0x0000000300037210 */ /* 0x001fca0007f1e0ff */
[----:B------:R-:W-:-:S04]  /*0900*/  IMAD.X R9, RZ, RZ, R5, P0 ;  /* 0x000000ffff097224 */ /* 0x000fc800000e0605 */
[----:B------:R-:W-:-:S04]  /*0910*/  IMAD.WIDE.U32 R10, R9, R16, RZ ;  /* 0x00000010090a7225 */ /* 0x000fc800078e00ff */
[----:B------:R-:W-:-:S04]  /*0920*/  IMAD.WIDE.U32 R12, P0, R3, R17, R10 ;  /* 0x00000011030c7225 */ /* 0x000fc8000780000a */
[----:B------:R-:W-:-:S04]  /*0930*/  IMAD.WIDE.U32 R10, R3, R16, RZ ;  /* 0x00000010030a7225 */ /* 0x000fc800078e00ff */
[----:B------:R-:W-:Y:S01]  /*0940*/  IMAD.X R15, RZ, RZ, RZ, P0 ;  /* 0x000000ffff0f7224 */ /* 0x000fe200000e06ff */
[----:B------:R-:W-:Y:S01]  /*0950*/  IADD3 RZ, P0, R11, R12, RZ ;  /* 0x0000000c0bff7210 */ /* 0x000fe20007f1e0ff */
[----:B------:R-:W-:-:S04]  /*0960*/  IMAD.MOV.U32 R14, RZ, RZ, R13 ;  /* 0x000000ffff0e7224 */ /* 0x000fc800078e000d */
[----:B------:R-:W-:-:S08]  /*0970*/  IMAD.WIDE.U32.X R10, R9, R17, R14, P0 ;  /* 0x00000011090a7225 */ /* 0x000fd000000e040e */
.L_x_6:
[-CC-:B------:R-:W-:Y:S01]  /*0980*/  SHF.R.U64 R69, R10, R18.reuse, R11.reuse ;  /* 0x000000120a457219 */ /* 0x180fe2000000120b */
[----:B------:R-:W0:Y:S01]  /*0990*/  LDC.64 R22, c[0x0][0x640] ;  /* 0x00019000ff167b82 */ /* 0x000e220000000a00 */
[----:B------:R-:W-:Y:S01]  /*09a0*/  SHF.R.U32.HI R7, RZ, R18, R11 ;  /* 0x00000012ff077219 */ /* 0x000fe2000001160b */
[----:B------:R-:W-:Y:S01]  /*09b0*/  ULDC UR4, c[0x0][0x150] ;  /* 0x0000540000047ab9 */ /* 0x000fe20000000800 */
[----:B------:R-:W-:Y:S01]  /*09c0*/  IADD3 R9, P0, RZ, -R69, RZ ;  /* 0x80000045ff097210 */ /* 0x000fe20007f1e0ff */
[----:B------:R-:W-:Y:S01]  /*09d0*/  IMAD.MOV.U32 R10, RZ, RZ, R0 ;  /* 0x000000ffff0a7224 */ /* 0x000fe200078e0000 */
[----:B------:R-:W-:Y:S01]  /*09e0*/  I2FP.F32.U32 R3, R6 ;  /* 0x0000000600037245 */ /* 0x000fe20000201000 */
[----:B------:R-:W-:Y:S02]  /*09f0*/  IMAD.MOV.U32 R11, RZ, RZ, R5 ;  /* 0x000000ffff0b7224 */ /* 0x000fe400078e0005 */
[----:B------:R-:W1:Y:S01]  /*0a00*/  LDC R14, c[0x0][0x618] ;  /* 0x00018600ff0e7b82 */ /* 0x000e620000000800 */
[----:B------:R-:W-:-:S02]  /*0a10*/  IMAD.X R13, RZ, RZ, ~R7, P0 ;  /* 0x000000ffff0d7224 */ /* 0x000fc400000e0e07 */
[----:B------:R-:W-:Y:S01]  /*0a20*/  FMUL R3, R3, UR4 ;  /* 0x0000000403037c20 */ /* 0x000fe20008400000 */
[----:B------:R-:W-:Y:S01]  /*0a30*/  IMAD.WIDE.U32 R10, R9, R20, R10 ;  /* 0x00000014090a7225 */ /* 0x000fe200078e000a */
[----:B------:R-:W-:-:S03]  /*0a40*/  ULDC UR4, c[0x0][0x154] ;  /* 0x0000550000047ab9 */ /* 0x000fc60000000800 */
[----:B------:R-:W-:Y:S01]  /*0a50*/  IMAD R12, R13, R20, RZ ;  /* 0x000000140d0c7224 */ /* 0x000fe200078e02ff */
[----:B------:R-:W2:Y:S01]  /*0a60*/  LDC R7, c[0x0][0x144] ;  /* 0x00005100ff077b82 */ /* 0x000ea20000000800 */
[----:B------:R-:W3:Y:S01]  /*0a70*/  F2I.U32.TRUNC.NTZ R3, R3 ;  /* 0x0000000300037305 */ /* 0x000ee2000020f000 */
[----:B------:R-:W-:Y:S02]  /*0a80*/  IMAD.MOV.U32 R13, RZ, RZ, -0x1 ;  /* 0xffffffffff0d7424 */ /* 0x000fe400078e00ff */
[----:B------:R-:W-:-:S04]  /*0a90*/  IMAD R9, R9, R21, R12 ;  /* 0x0000001509097224 */ /* 0x000fc800078e020c */
[----:B------:R-:W4:Y:S01]  /*0aa0*/  LDC R18, c[0x0][0x608] ;  /* 0x00018200ff127b82 */ /* 0x000f220000000800 */
[----:B------:R-:W-:Y:S01]  /*0ab0*/  IMAD.IADD R11, R11, 0x1, R9 ;  /* 0x000000010b0b7824 */ /* 0x000fe200078e0209 */
[----:B0-----:R-:W-:Y:S02]  /*0ac0*/  ISETP.NE.U32.AND P0, PT, R22, RZ, PT ;  /* 0x000000ff1600720c */ /* 0x001fe40003f05070 */
[----:B------:R-:W-:Y:S02]  /*0ad0*/  I2FP.F32.U32 R9, R8 ;  /* 0x0000000800097245 */ /* 0x000fe40000201000 */
[----:B------:R-:W-:Y:S02]  /*0ae0*/  ISETP.NE.AND.EX P0, PT, R23, RZ, PT, P0 ;  /* 0x000000ff1700720c */ /* 0x000fe40003f05300 */
[----:B------:R-:W0:Y:S01]  /*0af0*/  LDC R12, c[0x0][0x658] ;  /* 0x00019600ff0c7b82 */ /* 0x000e220000000800 */
[-C--:B-1----:R-:W-:Y:S01]  /*0b00*/  SHF.R.U64 R16, R10, R14.reuse, R11 ;  /* 0x0000000e0a107219 */ /* 0x082fe2000000120b */
[----:B---3--:R-:W-:Y:S01]  /*0b10*/  IMAD.MOV R10, RZ, RZ, -R3 ;  /* 0x000000ffff0a7224 */ /* 0x008fe200078e0a03 */
[----:B------:R-:W-:-:S05]  /*0b20*/  SHF.R.U32.HI R11, RZ, R14, R11 ;  /* 0x0000000eff0b7219 */ /* 0x000fca000001160b */
[----:B------:R-:W1:Y:S01]  /*0b30*/  LDC R17, c[0x0][0x148] ;  /* 0x00005200ff117b82 */ /* 0x000e620000000800 */
[----:B--2---:R-:W-:Y:S02]  /*0b40*/  IMAD R3, R7, R10, R6 ;  /* 0x0000000a07037224 */ /* 0x004fe400078e0206 */
[----:B------:R-:W-:-:S04]  /*0b50*/  FMUL R7, R9, UR4 ;  /* 0x0000000409077c20 */ /* 0x000fc80008400000 */
[----:B------:R2:W3:Y:S01]  /*0b60*/  F2I.U32.TRUNC.NTZ R15, R7 ;  /* 0x00000007000f7305 */ /* 0x0004e2000020f000 */
[----:B------:R-:W1:Y:S01]  /*0b70*/  LDC R21, c[0x0][0x600] ;  /* 0x00018000ff157b82 */ /* 0x000e620000000800 */
[-CC-:B----4-:R-:W-:Y:S02]  /*0b80*/  SHF.R.U64 R27, R16, R18.reuse, R11.reuse ;  /* 0x00000012101b7219 */ /* 0x190fe4000000120b */
[----:B------:R-:W-:Y:S01]  /*0b90*/  SHF.R.U32.HI R9, RZ, R18, R11 ;  /* 0x00000012ff097219 */ /* 0x000fe2000001160b */
[----:B------:R-:W-:-:S04]  /*0ba0*/  IMAD.MOV.U32 R11, RZ, RZ, 0x1 ;  /* 0x00000001ff0b7424 */ /* 0x000fc800078e00ff */
[----:B------:R-:W4:Y:S01]  /*0bb0*/  LDC R20, c[0x0][0x648] ;  /* 0x00019200ff147b82 */ /* 0x000f220000000800 */
[-C--:B0-----:R-:W-:Y:S02]  /*0bc0*/  SHF.L.U32 R6, R13, R12.reuse, RZ ;  /* 0x0000000c0d067219 */ /* 0x081fe400000006ff */
[-CC-:B------:R-:W-:Y:S02]  /*0bd0*/  SHF.R.U64 R18, R27, R12.reuse, R9.reuse ;  /* 0x0000000c1b127219 */ /* 0x180fe40000001209 */
[----:B------:R-:W-:Y:S02]  /*0be0*/  SHF.R.U32.HI R19, RZ, R12, R9 ;  /* 0x0000000cff137219 */ /* 0x000fe40000011609 */
[----:B------:R-:W-:Y:S01]  /*0bf0*/  LOP3.LUT R14, RZ, R6, RZ, 0x33, !PT ;  /* 0x00000006ff0e7212 */ /* 0x000fe200078e33ff */
[----:B------:R-:W0:Y:S01]  /*0c00*/  LDC R25, c[0x0][0x638] ;  /* 0x00018e00ff197b82 */ /* 0x000e220000000800 */
[----:B------:R-:W-:Y:S01]  /*0c10*/  SHF.L.U32 R9, R11, R12, RZ ;  /* 0x0000000c0b097219 */ /* 0x000fe200000006ff */
[----:B------:R-:W-:-:S02]  /*0c20*/  IMAD.MOV.U32 R6, RZ, RZ, R18 ;  /* 0x000000ffff067224 */ /* 0x000fc400078e0012 */
[----:B--2---:R-:W-:-:S04]  /*0c30*/  IMAD.MOV.U32 R7, RZ, RZ, R19 ;  /* 0x000000ffff077224 */ /* 0x004fc800078e0013 */
[----:B------:R-:W2:Y:S01]  /*0c40*/  LDC R24, c[0x0][0x610] ;  /* 0x00018400ff187b82 */ /* 0x000ea20000000800 */
[----:B---3--:R-:W-:Y:S05]  /*0c50*/  @!P0 BRA `(.L_x_7) ;  /* 0x0000000000288947 */ /* 0x008fea0003800000 */
[----:B------:R-:W3:Y:S02]  /*0c60*/  LDC R13, c[0x0][0x64c] ;  /* 0x00019300ff0d7b82 */ /* 0x000ee40000000800 */
[----:B---3--:R-:W-:-:S05]  /*0c70*/  IADD3 R13, P0, R18, R13, RZ ;  /* 0x0000000d120d7210 */ /* 0x008fca0007f1e0ff */
        /* <DEDUP_REMOVED lines=8> */
.L_x_7:
[----:B----4-:R-:W-:Y:S01]  /*0d00*/  SHF.R.U64 R6, R6, R20, R7 ;  /* 0x0000001406067219 */ /* 0x010fe20000001207 */
[----:B-1----:R-:W-:Y:S01]  /*0d10*/  VIADD R7, R21, 0xffffffff ;  /* 0xffffffff15077836 */ /* 0x002fe20000000000 */
[----:B------:R-:W-:Y:S01]  /*0d20*/  LOP3.LUT R14, R27, R14, RZ, 0xc0, !PT ;  /* 0x0000000e1b0e7212 */ /* 0x000fe200078ec0ff */
[----:B------:R-:W-:Y:S02]  /*0d30*/  IMAD.MOV R15, RZ, RZ, -R15 ;  /* 0x000000ffff0f7224 */ /* 0x000fe400078e0a0f */
[----:B------:R-:W-:Y:S01]  /*0d40*/  IMAD.MOV R10, RZ, RZ, -R6 ;  /* 0x000000ffff0a7224 */ /* 0x000fe200078e0a06 */
[----:B------:R-:W-:Y:S01]  /*0d50*/  LOP3.LUT R7, R16, R7, RZ, 0xc0, !PT ;  /* 0x0000000710077212 */ /* 0x000fe200078ec0ff */
[----:B------:R-:W-:Y:S02]  /*0d60*/  IMAD R14, R9, R6, R14 ;  /* 0x00000006090e7224 */ /* 0x000fe400078e020e */
[----:B------:R-:W-:Y:S02]  /*0d70*/  @P4 IMAD R3, R17, R15, R8 ;  /* 0x0000000f11034224 */ /* 0x000fe400078e0208 */
[----:B0-----:R-:W-:-:S02]  /*0d80*/  IMAD R6, R10, R25, R18 ;  /* 0x000000190a067224 */ /* 0x001fc400078e0212 */
[----:B--2---:R-:W-:Y:S02]  /*0d90*/  IMAD R3, R14, R24, R3 ;  /* 0x000000180e037224 */ /* 0x004fe400078e0203 */
[----:B------:R-:W-:Y:S02]  /*0da0*/  IMAD R6, R6, R21, R7 ;  /* 0x0000001506067224 */ /* 0x000fe400078e0207 */
[----:B------:R-:W-:-:S03]  /*0db0*/  IMAD.MOV.U32 R9, RZ, RZ, 0x1 ;  /* 0x00000001ff097424 */ /* 0x000fc600078e00ff */
[----:B------:R-:W-:Y:S02]  /*0dc0*/  SEL R12, R6, R3, !P4 ;  /* 0x00000003060c7207 */ /* 0x000fe40006000000 */
[----:B------:R-:W-:-:S07]  /*0dd0*/  SEL R16, R3, R6, !P4 ;  /* 0x0000000603107207 */ /* 0x000fce0006000000 */
.L_x_5:
[----:B------:R-:W-:-:S08]  /*0de0*/  NOP ;  /* 0x0000000000007918 */ /* 0x000fd00000000000 */
[----:B------:R-:W0:Y:S02]  /*0df0*/  USETMAXREG.TRY_ALLOC.CTAPOOL UP0, 0xe8 ;  /* 0x000000e8000079c8 */ /* 0x000e240008000600 */
[----:B0-----:R-:W-:-:S13]  /*0e00*/  PLOP3.LUT P0, PT, PT, PT, UP0, 0x80, 0x0 ;  /* 0x000000000000781c */ /* 0x001fda0003f0f008 */
[----:B------:R-:W-:Y:S05]  /*0e10*/  @!P0 BRA `(.L_x_5) ;  /* 0xfffffffc00f08947 */ /* 0x000fea000383ffff */
[----:B------:R-:W-:Y:S01]  /*0e20*/  ULDC.64 UR4, c[0x0][0x598] ;  /* 0x0001660000047ab9 */ /* 0x000fe20000000a00 */
[----:B------:R-:W-:Y:S01]  /*0e30*/  ULDC.64 UR16, c[0x0][0x208] ;  /* 0x0000820000107ab9 */ /* 0x000fe20000000a00 */
[----:B------:R-:W-:-:S04]  /*0e40*/  ISETP.NE.U32.AND P0, PT, RZ, UR4, PT ;  /* 0x00000004ff007c0c */ /* 0x000fc8000bf05070 */
[----:B------:R-:W-:-:S13]  /*0e50*/  ISETP.NE.AND.EX P0, PT, RZ, UR5, PT, P0 ;  /* 0x00000005ff007c0c */ /* 0x000fda000bf05300 */
[----:B------:R-:W-:Y:S05]  /*0e60*/  @!P0 BRA `(.L_x_8) ;  /* 0x00000000001c8947 */ /* 0x000fea0003800000 */
[----:B------:R-:W0:Y:S02]  /*0e70*/  LDC.64 R6, c[0x0][0x598] ;  /* 0x00016600ff067b82 */ /* 0x000e240000000a00 */
[----:B0-----:R-:W2:Y:S02]  /*0e80*/  LDG.E.64 R6, desc[UR16][R6.64] ;  /* 0x0000001006067981 */ /* 0x001ea4000c1e1b00 */
[----:B--2---:R-:W-:-:S04]  /*0e90*/  ISETP.NE.U32.AND P0, PT, R6, RZ, PT ;  /* 0x000000ff0600720c */ /* 0x004fc80003f05070 */
[----:B------:R-:W-:-:S13]  /*0ea0*/  ISETP.NE.AND.EX P0, PT, R7, RZ, PT, P0 ;  /* 0x000000ff0700720c */ /* 0x000fda0003f05300 */
[----:B------:R-:W-:Y:S05]  /*0eb0*/  @!P0 BRA `(.L_x_8) ;  /* 0x0000000000088947 */ /* 0x000fea0003800000 */
[----:B------:R0:W5:Y:S01]  /*0ec0*/  LD.E R3, desc[UR16][R6.64] ;  /* 0x0000001006037980 */ /* 0x000162000c101900 */
[----:B------:R-:W-:Y:S05]  /*0ed0*/  BRA `(.L_x_9) ;  /* 0x0000000000207947 */ /* 0x000fea0003800000 */
.L_x_8:
[----:B------:R-:W-:Y:S02]  /*0ee0*/  ULDC.64 UR4, c[0x0][0x588] ;  /* 0x0001620000047ab9 */ /* 0x000fe40000000a00 */
[----:B------:R-:W-:-:S04]  /*0ef0*/  ISETP.NE.U32.AND P0, PT, RZ, UR4, PT ;  /* 0x00000004ff007c0c */ /* 0x000fc8000bf05070 */
[----:B------:R-:W-:-:S13]  /*0f00*/  ISETP.NE.AND.EX P0, PT, RZ, UR5, PT, P0 ;  /* 0x00000005ff007c0c */ /* 0x000fda000bf05300 */
[----:B------:R-:W-:Y:S05]  /*0f10*/  @!P0 BRA `(.L_x_10) ;  /* 0x00000000000c8947 */ /* 0x000fea0003800000 */
[----:B------:R-:W0:Y:S02]  /*0f20*/  LDC.64 R6, c[0x0][0x588] ;  /* 0x00016200ff067b82 */ /* 0x000e240000000a00 */
[----:B0-----:R1:W5:Y:S01]  /*0f30*/  LDG.E R3, desc[UR16][R6.64] ;  /* 0x0000001006037981 */ /* 0x001362000c1e1900 */
[----:B------:R-:W-:Y:S05]  /*0f40*/  BRA `(.L_x_9) ;  /* 0x0000000000047947 */ /* 0x000fea0003800000 */
.L_x_10:
[----:B------:R-:W2:Y:S02]  /*0f50*/  LDC R3, c[0x0][0x580] ;  /* 0x00016000ff037b82 */ /* 0x000ea40000000800 */
.L_x_9:
[----:B------:R-:W-:Y:S02]  /*0f60*/  ULDC.64 UR4, c[0x0][0x5a0] ;  /* 0x0001680000047ab9 */ /* 0x000fe40000000a00 */
[----:B------:R-:W-:-:S04]  /*0f70*/  ISETP.NE.U32.AND P0, PT, RZ, UR4, PT ;  /* 0x00000004ff007c0c */ /* 0x000fc8000bf05070 */
[----:B------:R-:W-:-:S13]  /*0f80*/  ISETP.NE.AND.EX P0, PT, RZ, UR5, PT, P0 ;  /* 0x00000005ff007c0c */ /* 0x000fda000bf05300 */
[----:B------:R-:W-:Y:S05]  /*0f90*/  @!P0 BRA `(.L_x_11) ;  /* 0x00000000001c8947 */ /* 0x000fea0003800000 */
[----:B01----:R-:W0:Y:S02]  /*0fa0*/  LDC.64 R6, c[0x0][0x5a0] ;  /* 0x00016800ff067b82 */ /* 0x003e240000000a00 */
[----:B0-----:R-:W3:Y:S02]  /*0fb0*/  LDG.E.64 R6, desc[UR16][R6.64] ;  /* 0x0000001006067981 */ /* 0x001ee4000c1e1b00 */
[----:B---3--:R-:W-:-:S04]  /*0fc0*/  ISETP.NE.U32.AND P0, PT, R6, RZ, PT ;  /* 0x000000ff0600720c */ /* 0x008fc80003f05070 */
[----:B------:R-:W-:-:S13]  /*0fd0*/  ISETP.NE.AND.EX P0, PT, R7, RZ, PT, P0 ;  /* 0x000000ff0700720c */ /* 0x000fda0003f05300 */
[----:B------:R-:W-:Y:S05]  /*0fe0*/  @!P0 BRA `(.L_x_11) ;  /* 0x0000000000088947 */ /* 0x000fea0003800000 */
[----:B------:R0:W5:Y:S01]  /*0ff0*/  LD.E R10, desc[UR16][R6.64] ;  /* 0x00000010060a7980 */ /* 0x000162000c101900 */
[----:B------:R-:W-:Y:S05]  /*1000*/  BRA `(.L_x_12) ;  /* 0x0000000000207947 */ /* 0x000fea0003800000 */
.L_x_11:
[----:B------:R-:W-:Y:S02]  /*1010*/  ULDC.64 UR4, c[0x0][0x590] ;  /* 0x0001640000047ab9 */ /* 0x000fe40000000a00 */
[----:B------:R-:W-:-:S04]  /*1020*/  ISETP.NE.U32.AND P0, PT, RZ, UR4, PT ;  /* 0x00000004ff007c0c */ /* 0x000fc8000bf05070 */
[----:B------:R-:W-:-:S13]  /*1030*/  ISETP.NE.AND.EX P0, PT, RZ, UR5, PT, P0 ;  /* 0x00000005ff007c0c */ /* 0x000fda000bf05300 */
[----:B------:R-:W-:Y:S05]  /*1040*/  @!P0 BRA `(.L_x_13) ;  /* 0x00000000000c8947 */ /* 0x000fea0003800000 */
[----:B------:R-:W3:Y:S02]  /*1050*/  LDC.64 R10, c[0x0][0x590] ;  /* 0x00016400ff0a7b82 */ /* 0x000ee40000000a00 */
[----:B---3--:R3:W5:Y:S01]  /*1060*/  LDG.E R10, desc[UR16][R10.64] ;  /* 0x000000100a0a7981 */ /* 0x008762000c1e1900 */
[----:B------:R-:W-:Y:S05]  /*1070*/  BRA `(.L_x_12) ;  /* 0x0000000000047947 */ /* 0x000fea0003800000 */
.L_x_13:
[----:B------:R-:W4:Y:S02]  /*1080*/  LDC R10, c[0x0][0x584] ;  /* 0x00016100ff0a7b82 */ /* 0x000f240000000800 */
.L_x_12:
[----:B------:R-:W-:-:S13]  /*1090*/  LOP3.LUT P0, RZ, R9, 0xff, RZ, 0xc0, !PT ;  /* 0x000000ff09ff7812 */ /* 0x000fda000780c0ff */
[----:B------:R-:W-:Y:S05]  /*10a0*/  @!P0 EXIT ;  /* 0x000000000000894d */ /* 0x000fea0003800000 */
[----:B------:R-:W-:Y:S01]  /*10b0*/  ULDC UR4, c[0x0][0x28c] ;  /* 0x0000a30000047ab9 */ /* 0x000fe20000000800 */
[----:B------:R-:W-:Y:S01]  /*10c0*/  LOP3.LUT R80, R4, 0x1, RZ, 0xfc, !PT ;  /* 0x0000000104507812 */ /* 0x000fe200078efcff */
[----:B------:R-:W-:-:S04]  /*10d0*/  UIADD3 UR4, UR4, 0x3f, URZ ;  /* 0x0000003f04047890 */ /* 0x000fc8000fffe03f */
[----:B------:R-:W-:-:S04]  /*10e0*/  USHF.R.S32.HI UR5, URZ, 0x1f, UR4 ;  /* 0x0000001f3f057899 */ /* 0x000fc80008011404 */
[----:B------:R-:W-:-:S03]  /*10f0*/  ULEA.HI UR5, UR5, UR4, URZ, 0x6 ;  /* 0x0000000405057291 */ /* 0x000fc6000f8f303f */
[----:B------:R-:W-:Y:S01]  /*1100*/  UMOV UR4, URZ ;  /* 0x0000003f00047c82 */ /* 0x000fe20008000000 */
[----:B------:R-:W-:-:S03]  /*1110*/  USHF.R.S32.HI UR9, URZ, 0x6, UR5 ;  /* 0x000000063f097899 */ /* 0x000fc60008011405 */
[----:B------:R-:W-:-:S09]  /*1120*/  UMOV UR5, URZ ;  /* 0x0000003f00057c82 */ /* 0x000fd20008000000 */
.L_x_102:
[----:B01----:R-:W-:Y:S01]  /*1130*/  LOP3.LUT R6, R2, 0x80, RZ, 0xc0, !PT ;  /* 0x0000008002067812 */ /* 0x003fe200078ec0ff */
[----:B------:R-:W0:Y:S01]  /*1140*/  S2UR UR13, SR_CgaCtaId ;  /* 0x00000000000d79c3 */ /* 0x000e220000008800 */
[----:B------:R-:W-:Y:S01]  /*1150*/  UMOV UR12, 0x400 ;  /* 0x00000400000c7882 */ /* 0x000fe20000000000 */
[----:B------:R-:W-:Y:S01]  /*1160*/  UMOV UR6, URZ ;  /* 0x0000003f00067c82 */ /* 0x000fe20008000000 */
[----:B------:R-:W-:Y:S01]  /*1170*/  SHF.R.U32.HI R6, RZ, 0x7, R6 ;  /* 0x00000007ff067819 */ /* 0x000fe20000011606 */
[----:B------:R-:W-:Y:S01]  /*1180*/  UMOV UR7, URZ ;  /* 0x0000003f00077c82 */ /* 0x000fe20008000000 */
[----:B------:R-:W-:Y:S01]  /*1190*/  UMOV UR18, UR5 ;  /* 0x0000000500127c82 */ /* 0x000fe20008000000 */
[----:B------:R-:W-:Y:S01]  /*11a0*/  CS2R R14, SRZ ;  /* 0x00000000000e7805 */ /* 0x000fe2000001ff00 */
[----:B---3--:R-:W-:Y:S01]  /*11b0*/  IMAD.MOV.U32 R11, RZ, RZ, RZ ;  /* 0x000000ffff0b7224 */ /* 0x008fe200078e00ff */
[----:B------:R-:W1:Y:S01]  /*11c0*/  LDC R7, c[0x0][0x28c] ;  /* 0x0000a300ff077b82 */ /* 0x000e620000000800 */
[----:B------:R-:W3:Y:S01]  /*11d0*/  SHFL.IDX PT, R6, R6, RZ, 0x1f ;  /* 0x00001fff06067589 */ /* 0x000ee200000e0000 */
[----:B------:R-:W-:-:S02]  /*11e0*/  CS2R R18, SRZ ;  /* 0x0000000000127805 */ /* 0x000fc4000001ff00 */
[----:B------:R-:W-:Y:S02]  /*11f0*/  CS2R R20, SRZ ;  /* 0x0000000000147805 */ /* 0x000fe4000001ff00 */
[----:B------:R-:W-:Y:S02]  /*1200*/  CS2R R22, SRZ ;  /* 0x0000000000167805 */ /* 0x000fe4000001ff00 */
[----:B------:R-:W-:Y:S02]  /*1210*/  CS2R R56, SRZ ;  /* 0x0000000000387805 */ /* 0x000fe4000001ff00 */
[----:B------:R-:W-:Y:S02]  /*1220*/  CS2R R58, SRZ ;  /* 0x00000000003a7805 */ /* 0x000fe4000001ff00 */
[----:B------:R-:W-:Y:S02]  /*1230*/  CS2R R60, SRZ ;  /* 0x00000000003c7805 */ /* 0x000fe4000001ff00 */
[----:B------:R-:W-:-:S02]  /*1240*/  CS2R R62, SRZ ;  /* 0x00000000003e7805 */ /* 0x000fc4000001ff00 */
[----:B------:R-:W-:Y:S02]  /*1250*/  CS2R R64, SRZ ;  /* 0x0000000000407805 */ /* 0x000fe4000001ff00 */
[----:B------:R-:W-:Y:S01]  /*1260*/  CS2R R66, SRZ ;  /* 0x0000000000427805 */ /* 0x000fe2000001ff00 */
[----:B------:R-:W-:Y:S01]  /*1270*/  IMAD.MOV.U32 R68, RZ, RZ, RZ ;  /* 0x000000ffff447224 */ /* 0x000fe200078e00ff */
[----:B------:R-:W-:Y:S02]  /*1280*/  CS2R R70, SRZ ;  /* 0x0000000000467805 */ /* 0x000fe4000001ff00 */
[----:B------:R-:W-:Y:S02]  /*1290*/  CS2R R72, SRZ ;  /* 0x0000000000487805 */ /* 0x000fe4000001ff00 */
[----:B------:R-:W-:Y:S02]  /*12a0*/  CS2R R74, SRZ ;  /* 0x00000000004a7805 */ /* 0x000fe4000001ff00 */
[----:B------:R-:W-:-:S02]  /*12b0*/  CS2R R76, SRZ ;  /* 0x00000000004c7805 */ /* 0x000fc4000001ff00 */
[----:B------:R-:W-:Y:S01]  /*12c0*/  CS2R R78, SRZ ;  /* 0x00000000004e7805 */ /* 0x000fe2000001ff00 */
[----:B------:R-:W-:Y:S01]  /*12d0*/  IMAD.U32 R9, RZ, RZ, UR4 ;  /* 0x00000004ff097e24 */ /* 0x000fe2000f8e00ff */
[----:B------:R-:W-:Y:S02]  /*12e0*/  CS2R R24, SRZ ;  /* 0x0000000000187805 */ /* 0x000fe4000001ff00 */
[----:B------:R-:W-:Y:S02]  /*12f0*/  CS2R R26, SRZ ;  /* 0x00000000001a7805 */ /* 0x000fe4000001ff00 */
[----:B------:R-:W-:Y:S02]  /*1300*/  CS2R R28, SRZ ;  /* 0x00000000001c7805 */ /* 0x000fe4000001ff00 */
[----:B------:R-:W-:Y:S02]  /*1310*/  CS2R R30, SRZ ;  /* 0x00000000001e7805 */ /* 0x000fe4000001ff00 */
[----:B------:R-:W-:-:S02]  /*1320*/  CS2R R32, SRZ ;  /* 0x0000000000207805 */ /* 0x000fc4000001ff00 */
[----:B------:R-:W-:Y:S02]  /*1330*/  CS2R R34, SRZ ;  /* 0x0000000000227805 */ /* 0x000fe4000001ff00 */
[----:B-1----:R-:W-:Y:S02]  /*1340*/  ISETP.GE.AND P0, PT, R7, 0x1, PT ;  /* 0x000000010700780c */ /* 0x002fe40003f06270 */
[----:B------:R-:W-:Y:S02]  /*1350*/  CS2R R36, SRZ ;  /* 0x0000000000247805 */ /* 0x000fe4000001ff00 */
[----:B---3--:R-:W-:Y:S02]  /*1360*/  R2UR UR8, R6 ;  /* 0x00000000060872ca */ /* 0x008fe400000e0000 */
[----:B------:R-:W-:Y:S02]  /*1370*/  CS2R R38, SRZ ;  /* 0x0000000000267805 */ /* 0x000fe4000001ff00 */
[----:B------:R-:W-:-:S02]  /*1380*/  CS2R R40, SRZ ;  /* 0x0000000000287805 */ /* 0x000fc4000001ff00 */
[----:B------:R-:W-:Y:S02]  /*1390*/  CS2R R42, SRZ ;  /* 0x00000000002a7805 */ /* 0x000fe4000001ff00 */
[----:B------:R-:W-:Y:S02]  /*13a0*/  CS2R R44, SRZ ;  /* 0x00000000002c7805 */ /* 0x000fe4000001ff00 */
[----:B------:R-:W-:Y:S02]  /*13b0*/  CS2R R46, SRZ ;  /* 0x00000000002e7805 */ /* 0x000fe4000001ff00 */
[----:B------:R-:W-:Y:S02]  /*13c0*/  CS2R R48, SRZ ;  /* 0x0000000000307805 */ /* 0x000fe4000001ff00 */
[----:B------:R-:W-:Y:S02]  /*13d0*/  CS2R R50, SRZ ;  /* 0x0000000000327805 */ /* 0x000fe4000001ff00 */
[----:B------:R-:W-:-:S02]  /*13e0*/  CS2R R52, SRZ ;  /* 0x0000000000347805 */ /* 0x000fc4000001ff00 */
[----:B------:R-:W-:Y:S01]  /*13f0*/  CS2R R54, SRZ ;  /* 0x0000000000367805 */ /* 0x000fe2000001ff00 */
[----:B------:R-:W-:-:S04]  /*1400*/  ULEA.HI UR10, UR8, UR8, URZ, 0x1 ;  /* 0x00000008080a7291 */ /* 0x000fc8000f8f083f */
[----:B------:R-:W-:Y:S02]  /*1410*/  ULOP3.LUT UR11, UR10, 0xffffe, URZ, 0xc0, !UPT ;  /* 0x000ffffe0a0b7892 */ /* 0x000fe4000f8ec03f */
[----:B0-----:R-:W-:Y:S02]  /*1420*/  ULEA UR10, UR13, UR12, 0x18 ;  /* 0x0000000c0d0a7291 */ /* 0x001fe4000f8ec03f */
[----:B------:R-:W-:-:S03]  /*1430*/  UIADD3 UR11, UR8, -UR11, URZ ;  /* 0x8000000b080b7290 */ /* 0x000fc6000fffe03f */
[----:B------:R-:W-:Y:S01]  /*1440*/  UMOV UR8, URZ ;  /* 0x0000003f00087c82 */ /* 0x000fe20008000000 */
[----:B------:R-:W-:-:S04]  /*1450*/  ULEA UR11, UR11, UR10, 0xc ;  /* 0x0000000a0b0b7291 */ /* 0x000fc8000f8e603f */
[----:B------:R-:W-:-:S04]  /*1460*/  UIADD3 UR11, UR11, 0x200, URZ ;  /* 0x000002000b0b7890 */ /* 0x000fc8000fffe03f */
[----:B------:R-:W-:-:S04]  /*1470*/  USHF.R.U32.HI UR11, URZ, 0x4, UR11 ;  /* 0x000000043f0b7899 */ /* 0x000fc8000801160b */
[----:B------:R-:W-:Y:S01]  /*1480*/  ULOP3.LUT UR11, UR11, 0x3fff, URZ, 0xc0, !UPT ;  /* 0x00003fff0b0b7892 */ /* 0x000fe2000f8ec03f */
[----:B-----5:R-:W-:Y:S11]  /*1490*/  @!P0 BRA `(.L_x_14) ;  /* 0x0000000400708947 */ /* 0x020ff60003800000 */
[----:B------:R-:W-:-:S13]  /*14a0*/  ISETP.NE.AND P1, PT, R80, 0x3, PT ;  /* 0x000000035000780c */ /* 0x000fda0003f25270 */
[----:B------:R-:W-:Y:S05]  /*14b0*/  @!P1 BRA `(.L_x_15) ;  /* 0x0000000000049947 */ /* 0x000fea0003800000 */
[----:B------:R-:W-:Y:S01]  /*14c0*/  BPT.TRAP 0x1 ;  /* 0x000000040000795c */ /* 0x000fe20000300000 */
.L_x_15:
[----:B------:R-:W-:Y:S01]  /*14d0*/  ULEA UR6, UR5, UR10, 0x3 ;  /* 0x0000000a05067291 */ /* 0x000fe2000f8e183f */
[----:B------:R-:W-:-:S05]  /*14e0*/  IMAD.U32 R6, RZ, RZ, UR4 ;  /* 0x00000004ff067e24 */ /* 0x000fca000f8e00ff */
[----:B------:R-:W-:-:S04]  /*14f0*/  SHF.L.U32 R6, R6, 0x1f, RZ ;  /* 0x0000001f06067819 */ /* 0x000fc800000006ff */
[----:B------:R0:W1:Y:S01]  /*1500*/  SYNCS.PHASECHK.TRANS64.TRYWAIT P0, [UR6], R6 ;  /* 0x00000006ff0075a7 */ /* 0x0000620008000146 */
[----:B------:R-:W-:Y:S05]  /*1510*/  @!P1 BRA `(.L_x_16) ;  /* 0x0000000000049947 */ /* 0x000fea0003800000 */
[----:B------:R-:W-:Y:S01]  /*1520*/  BPT.TRAP 0x1 ;  /* 0x000000040000795c */ /* 0x000fe20000300000 */
.L_x_16:
[----:B-1----:R-:W-:Y:S05]  /*1530*/  @P0 BRA `(.L_x_17) ;  /* 0x0000000000080947 */ /* 0x002fea0003800000 */
[----:B------:R-:W1:Y:S02]  /*1540*/  SYNCS.PHASECHK.TRANS64.TRYWAIT P0, [UR6], R6 ;  /* 0x00000006ff0075a7 */ /* 0x000e640008000146 */
[----:B-1----:R-:W-:Y:S05]  /*1550*/  @!P0 BRA `(.L_x_18) ;  /* 0x0000005c00488947 */ /* 0x002fea0003800000 */
.L_x_17:
[----:B------:R-:W-:Y:S01]  /*1560*/  UIADD3 UR6, UR10, 0x24200, URZ ;  /* 0x000242000a067890 */ /* 0x000fe2000fffe03f */
[----:B------:R-:W-:Y:S01]  /*1570*/  WARPGROUP.ARRIVE ;  /* 0x00000000000079c5 */ /* 0x000fe20000000000 */
[----:B------:R-:W-:Y:S01]  /*1580*/  ULOP3.LUT UR12, UR11, 0x10000, URZ, 0xfc, !UPT ;  /* 0x000100000b0c7892 */ /* 0x000fe2000f8efc3f */
[----:B------:R-:W-:Y:S01]  /*1590*/  CS2R R14, SRZ ;  /* 0x00000000000e7805 */ /* 0x000fe2000001ff00 */
[----:B------:R-:W-:Y:S01]  /*15a0*/  USHF.R.U32.HI UR6, URZ, 0x4, UR6 ;  /* 0x000000043f067899 */ /* 0x000fe20008011606 */
[----:B------:R-:W-:Y:S01]  /*15b0*/  IMAD.MOV.U32 R11, RZ, RZ, RZ ;  /* 0x000000ffff0b7224 */ /* 0x000fe200078e00ff */
[----:B------:R-:W-:Y:S01]  /*15c0*/  ULEA UR12, UR5, UR12, 0x9 ;  /* 0x0000000c050c7291 */ /* 0x000fe2000f8e483f */
[----:B------:R-:W-:Y:S01]  /*15d0*/  CS2R R18, SRZ ;  /* 0x0000000000127805 */ /* 0x000fe2000001ff00 */
[----:B------:R-:W-:Y:S01]  /*15e0*/  ULOP3.LUT UR6, UR6, 0x3fff, URZ, 0xc0, !UPT ;  /* 0x00003fff06067892 */ /* 0x000fe2000f8ec03f */
[----:B------:R-:W-:Y:S01]  /*15f0*/  CS2R R20, SRZ ;  /* 0x0000000000147805 */ /* 0x000fe2000001ff00 */
[----:B------:R-:W-:Y:S01]  /*1600*/  UMOV UR13, 0x80000020 ;  /* 0x80000020000d7882 */ /* 0x000fe20000000000 */
[----:B------:R-:W-:Y:S01]  /*1610*/  UMOV UR15, 0x80000020 ;  /* 0x80000020000f7882 */ /* 0x000fe20000000000 */
[----:B------:R-:W-:Y:S01]  /*1620*/  ULOP3.LUT UR6, UR6, 0x10000, URZ, 0xfc, !UPT ;  /* 0x0001000006067892 */ /* 0x000fe2000f8efc3f */
[----:B------:R-:W-:Y:S01]  /*1630*/  CS2R R22, SRZ ;  /* 0x0000000000167805 */ /* 0x000fe2000001ff00 */
[----:B------:R-:W-:Y:S01]  /*1640*/  ULDC UR7, c[0x0][0x50c] ;  /* 0x0001430000077ab9 */ /* 0x000fe20000000800 */
[----:B------:R-:W-:Y:S01]  /*1650*/  CS2R R56, SRZ ;  /* 0x0000000000387805 */ /* 0x000fe2000001ff00 */
[----:B------:R-:W-:Y:S01]  /*1660*/  ULEA UR14, UR5, UR6, 0x8 ;  /* 0x00000006050e7291 */ /* 0x000fe2000f8e403f */
[----:B------:R-:W-:Y:S01]  /*1670*/  CS2R R58, SRZ ;  /* 0x00000000003a7805 */ /* 0x000fe2000001ff00 */
[----:B------:R-:W-:Y:S01]  /*1680*/  UISETP.NE.AND UP0, UPT, UR7, 0x2, UPT ;  /* 0x000000020700788c */ /* 0x000fe2000bf05270 */
[----:B------:R-:W-:Y:S01]  /*1690*/  CS2R R60, SRZ ;  /* 0x00000000003c7805 */ /* 0x000fe2000001ff00 */
[----:B------:R-:W-:Y:S01]  /*16a0*/  UMOV UR6, 0x2 ;  /* 0x0000000200067882 */ /* 0x000fe20000000000 */
[----:B------:R-:W-:Y:S01]  /*16b0*/  CS2R R62, SRZ ;  /* 0x00000000003e7805 */ /* 0x000fe2000001ff00 */
[----:B------:R-:W-:Y:S01]  /*16c0*/  USEL UR7, URZ, 0x1, UP0 ;  /* 0x000000013f077887 */ /* 0x000fe20008000000 */
[----:B------:R-:W-:-:S02]  /*16d0*/  CS2R R64, SRZ ;  /* 0x0000000000407805 */ /* 0x000fc4000001ff00 */
[----:B------:R-:W-:Y:S01]  /*16e0*/  CS2R R66, SRZ ;  /* 0x0000000000427805 */ /* 0x000fe2000001ff00 */
[----:B------:R-:W-:Y:S01]  /*16f0*/  QGMMA.64x64x32.F32.E4M3.E4M3 R24, gdesc[UR12], RZ, !UPT ;  /* 0x00e000000c1879f3 */ /* 0x000fe2000c7008ff */
[----:B------:R-:W-:Y:S01]  /*1700*/  UIADD3 UR12, UR12, 0x2, URZ ;  /* 0x000000020c0c7890 */ /* 0x000fe2000fffe03f */
[----:B------:R-:W-:Y:S01]  /*1710*/  IMAD.MOV.U32 R68, RZ, RZ, RZ ;  /* 0x000000ffff447224 */ /* 0x000fe200078e00ff */
[----:B------:R-:W-:Y:S01]  /*1720*/  ISETP.NE.AND P0, PT, RZ, UR7, PT ;  /* 0x00000007ff007c0c */ /* 0x000fe2000bf05270 */
[----:B------:R-:W-:Y:S01]  /*1730*/  UIADD3 UR14, UR14, 0x2, URZ ;  /* 0x000000020e0e7890 */ /* 0x000fe2000fffe03f */
[----:B------:R-:W-:Y:S01]  /*1740*/  CS2R R70, SRZ ;  /* 0x0000000000467805 */ /* 0x000fe2000001ff00 */
[----:B------:R-:W-:Y:S01]  /*1750*/  UMOV UR13, 0x80000020 ;  /* 0x80000020000d7882 */ /* 0x000fe20000000000 */
[----:B------:R-:W-:Y:S01]  /*1760*/  UMOV UR15, 0x80000020 ;  /* 0x80000020000f7882 */ /* 0x000fe20000000000 */
[----:B------:R-:W-:Y:S02]  /*1770*/  CS2R R72, SRZ ;  /* 0x0000000000487805 */ /* 0x000fe4000001ff00 */
[----:B------:R-:W-:-:S02]  /*1780*/  CS2R R74, SRZ ;  /* 0x00000000004a7805 */ /* 0x000fc4000001ff00 */
[----:B------:R-:W-:Y:S02]  /*1790*/  CS2R R76, SRZ ;  /* 0x00000000004c7805 */ /* 0x000fe4000001ff00 */
[----:B------:R-:W-:Y:S01]  /*17a0*/  CS2R R78, SRZ ;  /* 0x00000000004e7805 */ /* 0x000fe2000001ff00 */
[----:B------:R-:W-:Y:S01]  /*17b0*/  QGMMA.64x64x32.F32.E4M3.E4M3 R24, gdesc[UR12], R24, gsb0 ;  /* 0x00e000000c1879f3 */ /* 0x000fe20008000818 */
[----:B------:R-:W-:Y:S05]  /*17c0*/  @!P0 BRA `(.L_x_19) ;  /* 0x0000000000888947 */ /* 0x000fea0003800000 */
[----:B------:R-:W-:Y:S02]  /*17d0*/  WARPGROUP.DEPBAR.LE gsb0, 0x0 ;  /* 0x00008000000079c5 */ /* 0x000fe40000010000 */
[----:B------:R-:W-:-:S01]  /*17e0*/  FADD R79, RZ, R24 ;  /* 0x00000018ff4f7221 */ /* 0x000fc20000000000 */
[----:B------:R-:W-:Y:S01]  /*17f0*/  FADD R78, RZ, R25 ;  /* 0x00000019ff4e7221 */ /* 0x000fe20000000000 */
        /* <DEDUP_REMOVED lines=30> */
[----:B------:R-:W-:-:S06]  /*19e0*/  UMOV UR6, URZ ;  /* 0x0000003f00067c82 */ /* 0x000fcc0008000000 */
.L_x_19:
[----:B------:R-:W-:-:S04]  /*19f0*/  UIADD3 UR18, UR5, 0x1, URZ ;  /* 0x0000000105127890 */ /* 0x000fc8000fffe03f */
[----:B------:R-:W-:-:S04]  /*1a00*/  UISETP.NE.AND UP0, UPT, UR18, 0x12, UPT ;  /* 0x000000121200788c */ /* 0x000fc8000bf05270 */
[----:B------:R-:W-:Y:S02]  /*1a10*/  USEL UR8, URZ, 0x1, UP0 ;  /* 0x000000013f087887 */ /* 0x000fe40008000000 */
[----:B------:R-:W-:Y:S02]  /*1a20*/  USEL UR18, UR18, URZ, UP0 ;  /* 0x0000003f12127287 */ /* 0x000fe40008000000 */
[----:B------:R-:W-:-:S06]  /*1a30*/  ULOP3.LUT UR8, UR4, UR8, URZ, 0x3c, !UPT ;  /* 0x0000000804087292 */ /* 0x000fcc000f8e3c3f */
[----:B------:R-:W-:Y:S01]  /*1a40*/  IMAD.U32 R9, RZ, RZ, UR8 ;  /* 0x00000008ff097e24 */ /* 0x000fe2000f8e00ff */
[----:B------:R-:W-:-:S06]  /*1a50*/  UMOV UR8, 0x1 ;  /* 0x0000000100087882 */ /* 0x000fcc0000000000 */
.L_x_14:
[----:B------:R-:W-:-:S04]  /*1a60*/  UISETP.LT.AND UP0, UPT, UR9, 0x1, UPT ;  /* 0x000000010900788c */ /* 0x000fc8000bf01270 */
[----:B------:R-:W-:-:S04]  /*1a70*/  USEL UR12, UR9, 0x1, UP0 ;  /* 0x00000001090c7887 */ /* 0x000fc80008000000 */
[----:B------:R-:W-:-:S04]  /*1a80*/  UIADD3 UR12, UR9, -UR12, URZ ;  /* 0x8000000c090c7290 */ /* 0x000fc8000fffe03f */
[----:B------:R-:W-:-:S06]  /*1a90*/  UISETP.GE.AND UP0, UPT, UR12, 0x1, UPT ;  /* 0x000000010c00788c */ /* 0x000fcc000bf06270 */
[----:B------:R-:W-:-:S13]  /*1aa0*/  PLOP3.LUT P0, PT, PT, PT, UP0, 0x80, 0x0 ;  /* 0x000000000000781c */ /* 0x000fda0003f0f008 */
[----:B------:R-:W-:Y:S05]  /*1ab0*/  @!P0 BRA `(.L_x_20) ;  /* 0x0000000400848947 */ /* 0x000fea0003800000 */
[----:B01----:R-:W-:Y:S01]  /*1ac0*/  IMAD.U32 R6, RZ, RZ, UR12 ;  /* 0x0000000cff067e24 */ /* 0x003fe2000f8e00ff */
[----:B------:R-:W-:Y:S01]  /*1ad0*/  UMOV UR19, UR5 ;  /* 0x0000000500137c82 */ /* 0x000fe20008000000 */
[----:B------:R-:W-:-:S05]  /*1ae0*/  ULDC UR20, c[0x0][0x50c] ;  /* 0x0001430000147ab9 */ /* 0x000fca0000000800 */
.L_x_28:
[----:B------:R-:W-:-:S13]  /*1af0*/  ISETP.NE.AND P1, PT, R80, 0x3, PT ;  /* 0x000000035000780c */ /* 0x000fda0003f25270 */
[----:B01----:R-:W-:Y:S05]  /*1b00*/  @!P1 BRA `(.L_x_21) ;  /* 0x0000000000049947 */ /* 0x003fea0003800000 */
[----:B------:R-:W-:Y:S01]  /*1b10*/  BPT.TRAP 0x1 ;  /* 0x000000040000795c */ /* 0x000fe20000300000 */
.L_x_21:
[----:B------:R-:W0:Y:S01]  /*1b20*/  S2UR UR12, SR_CgaCtaId ;  /* 0x00000000000c79c3 */ /* 0x000e220000008800 */
[----:B------:R-:W-:Y:S01]  /*1b30*/  UMOV UR10, 0x400 ;  /* 0x00000400000a7882 */ /* 0x000fe20000000000 */
[----:B------:R-:W-:Y:S01]  /*1b40*/  SHF.L.U32 R7, R9, 0x1f, RZ ;  /* 0x0000001f09077819 */ /* 0x000fe200000006ff */
[----:B0-----:R-:W-:-:S04]  /*1b50*/  ULEA UR10, UR12, UR10, 0x18 ;  /* 0x0000000a0c0a7291 */ /* 0x001fc8000f8ec03f */
[----:B------:R-:W-:-:S09]  /*1b60*/  ULEA UR12, UR18, UR10, 0x3 ;  /* 0x0000000a120c7291 */ /* 0x000fd2000f8e183f */
[----:B------:R0:W1:Y:S01]  /*1b70*/  SYNCS.PHASECHK.TRANS64.TRYWAIT P0, [UR12], R7 ;  /* 0x00000007ff0075a7 */ /* 0x000062000800014c */
[----:B------:R-:W-:Y:S05]  /*1b80*/  @!P1 BRA `(.L_x_22) ;  /* 0x0000000000049947 */ /* 0x000fea0003800000 */
[----:B------:R-:W-:Y:S01]  /*1b90*/  BPT.TRAP 0x1 ;  /* 0x000000040000795c */ /* 0x000fe20000300000 */
.L_x_22:
[----:B-1----:R-:W-:Y:S05]  /*1ba0*/  @P0 BRA `(.L_x_23) ;  /* 0x0000000000080947 */ /* 0x002fea0003800000 */
[----:B------:R-:W1:Y:S02]  /*1bb0*/  SYNCS.PHASECHK.TRANS64.TRYWAIT P0, [UR12], R7 ;  /* 0x00000007ff0075a7 */ /* 0x000e64000800014c */
[----:B-1----:R-:W-:Y:S05]  /*1bc0*/  @!P0 BRA `(.L_x_24) ;  /* 0x0000005400c48947 */ /* 0x002fea0003800000 */
.L_x_23:
[----:B------:R-:W-:Y:S01]  /*1bd0*/  UIADD3 UR12, UR10, 0x24200, URZ ;  /* 0x000242000a0c7890 */ /* 0x000fe2000fffe03f */
[----:B------:R-:W-:Y:S01]  /*1be0*/  WARPGROUP.ARRIVE ;  /* 0x00000000000079c5 */ /* 0x000fe20000000000 */
[----:B------:R-:W-:Y:S02]  /*1bf0*/  UISETP.NE.AND UP0, UPT, UR7, URZ, UPT ;  /* 0x0000003f0700728c */ /* 0x000fe4000bf05270 */
[----:B------:R-:W-:Y:S02]  /*1c00*/  USHF.R.U32.HI UR12, URZ, 0x4, UR12 ;  /* 0x000000043f0c7899 */ /* 0x000fe4000801160c */
[----:B------:R-:W-:Y:S02]  /*1c10*/  USEL UR8, UR8, URZ, !UP0 ;  /* 0x0000003f08087287 */ /* 0x000fe4000c000000 */
[----:B------:R-:W-:Y:S02]  /*1c20*/  ULOP3.LUT UR7, UR12, 0x3fff, URZ, 0xc0, !UPT ;  /* 0x00003fff0c077892 */ /* 0x000fe4000f8ec03f */
[----:B------:R-:W-:-:S02]  /*1c30*/  ULOP3.LUT UR12, UR11, 0x10000, URZ, 0xfc, !UPT ;  /* 0x000100000b0c7892 */ /* 0x000fc4000f8efc3f */
[----:B------:R-:W-:Y:S02]  /*1c40*/  ULOP3.LUT UR7, UR7, 0x10000, URZ, 0xfc, !UPT ;  /* 0x0001000007077892 */ /* 0x000fe4000f8efc3f */
[----:B------:R-:W-:Y:S02]  /*1c50*/  UISETP.NE.U32.AND UP0, UPT, UR8, URZ, UPT ;  /* 0x0000003f0800728c */ /* 0x000fe4000bf05070 */
[----:B------:R-:W-:Y:S02]  /*1c60*/  ULEA UR12, UR18, UR12, 0x9 ;  /* 0x0000000c120c7291 */ /* 0x000fe4000f8e483f */
[----:B------:R-:W-:Y:S01]  /*1c70*/  ULEA UR14, UR18, UR7, 0x8 ;  /* 0x00000007120e7291 */ /* 0x000fe2000f8e403f */
[----:B------:R-:W-:Y:S01]  /*1c80*/  UMOV UR13, 0x80000020 ;  /* 0x80000020000d7882 */ /* 0x000fe20000000000 */
[----:B------:R-:W-:Y:S01]  /*1c90*/  UMOV UR15, 0x80000020 ;  /* 0x80000020000f7882 */ /* 0x000fe20000000000 */
[----:B------:R-:W-:-:S06]  /*1ca0*/  UIADD3 UR6, UR6, 0x2, URZ ;  /* 0x0000000206067890 */ /* 0x000fcc000fffe03f */
[----:B------:R-:W-:Y:S01]  /*1cb0*/  QGMMA.64x64x32.F32.E4M3.E4M3 R24, gdesc[UR12], R24, UP0 ;  /* 0x00e000000c1879f3 */ /* 0x000fe2000bf00818 */
[----:B------:R-:W-:Y:S02]  /*1cc0*/  UIADD3 UR12, UR12, 0x2, URZ ;  /* 0x000000020c0c7890 */ /* 0x000fe4000fffe03f */
[----:B------:R-:W-:Y:S01]  /*1cd0*/  UIADD3 UR14, UR14, 0x2, URZ ;  /* 0x000000020e0e7890 */ /* 0x000fe2000fffe03f */
[----:B------:R-:W-:Y:S01]  /*1ce0*/  UMOV UR13, 0x80000020 ;  /* 0x80000020000d7882 */ /* 0x000fe20000000000 */
[----:B------:R-:W-:Y:S01]  /*1cf0*/  UMOV UR15, 0x80000020 ;  /* 0x80000020000f7882 */ /* 0x000fe20000000000 */
[----:B------:R-:W-:-:S04]  /*1d00*/  UISETP.NE.AND UP0, UPT, UR6, UR20, UPT ;  /* 0x000000140600728c */ /* 0x000fc8000bf05270 */
[----:B------:R-:W-:-:S06]  /*1d10*/  USEL UR7, URZ, 0x1, UP0 ;  /* 0x000000013f077887 */ /* 0x000fcc0008000000 */
[----:B------:R-:W-:Y:S01]  /*1d20*/  ISETP.NE.AND P0, PT, RZ, UR7, PT ;  /* 0x00000007ff007c0c */ /* 0x000fe2000bf05270 */
[----:B------:R-:W-:Y:S03]  /*1d30*/  QGMMA.64x64x32.F32.E4M3.E4M3 R24, gdesc[UR12], R24, gsb0 ;  /* 0x00e000000c1879f3 */ /* 0x000fe60008000818 */
[----:B------:R-:W-:-:S09]  /*1d40*/  WARPGROUP.DEPBAR.LE gsb0, 0x1 ;  /* 0x00008000000079c5 */ /* 0x000fd20000010100 */
[----:B------:R-:W-:Y:S05]  /*1d50*/  @!P0 BRA `(.L_x_25) ;  /* 0x0000000000888947 */ /* 0x000fea0003800000 */
[----:B------:R-:W-:Y:S02]  /*1d60*/  WARPGROUP.DEPBAR.LE gsb0, 0x0 ;  /* 0x00008000000079c5 */ /* 0x000fe40000010000 */
[----:B------:R-:W-:-:S01]  /*1d70*/  FADD R79, R24, R79 ;  /* 0x0000004f184f7221 */ /* 0x000fc20000000000 */
[----:B------:R-:W-:Y:S01]  /*1d80*/  FADD R78, R25, R78 ;  /* 0x0000004e194e7221 */ /* 0x000fe20000000000 */
        /* <DEDUP_REMOVED lines=30> */
[----:B------:R-:W-:-:S06]  /*1f70*/  UMOV UR6, URZ ;  /* 0x0000003f00067c82 */ /* 0x000fcc0008000000 */
.L_x_25:
[----:B------:R-:W-:Y:S05]  /*1f80*/  @!P1 BRA `(.L_x_26) ;  /* 0x0000000000049947 */ /* 0x000fea0003800000 */
[----:B------:R-:W-:Y:S01]  /*1f90*/  BPT.TRAP 0x1 ;  /* 0x000000040000795c */ /* 0x000fe20000300000 */
.L_x_26:
[----:B------:R-:W-:Y:S01]  /*1fa0*/  ULEA UR8, UR19, UR10, 0x3 ;  /* 0x0000000a13087291 */ /* 0x000fe2000f8e183f */
[----:B------:R-:W-:-:S03]  /*1fb0*/  ISETP.GT.U32.AND P0, PT, R4, 0x1, PT ;  /* 0x000000010400780c */ /* 0x000fc60003f04070 */
[----:B------:R-:W-:-:S04]  /*1fc0*/  UIADD3 UR8, UR8, 0x90, URZ ;  /* 0x0000009008087890 */ /* 0x000fc8000fffe03f */
[----:B------:R-:W-:-:S09]  /*1fd0*/  UPRMT UR8, URZ, 0x654, UR8 ;  /* 0x000006543f087896 */ /* 0x000fd20008000008 */
[----:B------:R-:W-:Y:S01]  /*1fe0*/  SYNCS.ARRIVE.TRANS64.RED.A1T0 RZ, [UR8], RZ ;  /* 0x000000ffffff79a7 */ /* 0x000fe20008100408 */
[----:B------:R-:W-:Y:S05]  /*1ff0*/  @P0 BRA `(.L_x_27) ;  /* 0x0000000000040947 */ /* 0x000fea0003800000 */
[----:B------:R-:W-:Y:S01]  /*2000*/  BPT.TRAP 0x1 ;  /* 0x000000040000795c */ /* 0x000fe20000300000 */
.L_x_27:
[----:B------:R-:W-:Y:S01]  /*2010*/  UIADD3 UR18, UR18, 0x1, URZ ;  /* 0x0000000112127890 */ /* 0x000fe2000fffe03f */
[C---:B------:R-:W-:Y:S01]  /*2020*/  ISETP.GT.AND P0, PT, R6.reuse, 0x1, PT ;  /* 0x000000010600780c */ /* 0x040fe20003f04270 */
[----:B------:R-:W-:Y:S01]  /*2030*/  UIADD3 UR19, UR19, 0x1, URZ ;  /* 0x0000000113137890 */ /* 0x000fe2000fffe03f */
[----:B------:R-:W-:Y:S01]  /*2040*/  VIADD R6, R6, 0xffffffff ;  /* 0xffffffff06067836 */ /* 0x000fe20000000000 */
[----:B------:R-:W-:Y:S02]  /*2050*/  UISETP.NE.AND UP0, UPT, UR18, 0x12, UPT ;  /* 0x000000121200788c */ /* 0x000fe4000bf05270 */
[----:B------:R-:W-:Y:S02]  /*2060*/  UISETP.NE.AND UP1, UPT, UR19, 0x12, UPT ;  /* 0x000000121300788c */ /* 0x000fe4000bf25270 */
[----:B------:R-:W-:Y:S02]  /*2070*/  USEL UR8, URZ, 0x1, UP0 ;  /* 0x000000013f087887 */ /* 0x000fe40008000000 */
[----:B------:R-:W-:-:S02]  /*2080*/  USEL UR18, UR18, URZ, UP0 ;  /* 0x0000003f12127287 */ /* 0x000fc40008000000 */
[----:B------:R-:W-:Y:S02]  /*2090*/  USEL UR19, UR19, URZ, UP1 ;  /* 0x0000003f13137287 */ /* 0x000fe40008800000 */
[----:B------:R-:W-:Y:S01]  /*20a0*/  LOP3.LUT R9, R9, UR8, RZ, 0x3c, !PT ;  /* 0x0000000809097c12 */ /* 0x000fe2000f8e3cff */
[----:B------:R-:W-:Y:S01]  /*20b0*/  UMOV UR8, 0x1 ;  /* 0x0000000100087882 */ /* 0x000fe20000000000 */
[----:B------:R-:W-:Y:S08]  /*20c0*/  @P0 BRA `(.L_x_28) ;  /* 0xfffffff800880947 */ /* 0x000ff0000383ffff */
.L_x_20:
[----:B------:R-:W-:Y:S01]  /*20d0*/  UISETP.NE.AND UP0, UPT, UR6, URZ, UPT ;  /* 0x0000003f0600728c */ /* 0x000fe2000bf05270 */
[----:B01----:R-:W0:Y:S03]  /*20e0*/  LDC R6, c[0x0][0x28c] ;  /* 0x0000a300ff067b82 */ /* 0x003e260000000800 */
[----:B------:R-:W-:-:S06]  /*20f0*/  USEL UR6, URZ, 0x1, !UP0 ;  /* 0x000000013f067887 */ /* 0x000fcc000c000000 */
[----:B------:R-:W-:Y:S02]  /*2100*/  ISETP.NE.AND P0, PT, RZ, UR6, PT ;  /* 0x00000006ff007c0c */ /* 0x000fe4000bf05270 */
[----:B0-----:R-:W-:-:S11]  /*2110*/  ISETP.GE.AND P1, PT, R6, 0x1, PT ;  /* 0x000000010600780c */ /* 0x001fd60003f26270 */
[----:B------:R-:W-:Y:S05]  /*2120*/  @!P0 BRA `(.L_x_29) ;  /* 0x0000000000848947 */ /* 0x000fea0003800000 */
[----:B------:R-:W-:Y:S02]  /*2130*/  WARPGROUP.DEPBAR.LE gsb0, 0x0 ;  /* 0x00008000000079c5 */ /* 0x000fe40000010000 */
[----:B------:R-:W-:Y:S01]  /*2140*/  FADD R79, R24, R79 ;  /* 0x0000004f184f7221 */ /* 0x000fe20000000000 */
        /* <DEDUP_REMOVED lines=30> */
[----:B------:R-:W-:-:S07]  /*2330*/  FADD R14, R14, R55 ;  /* 0x000000370e0e7221 */ /* 0x000fce0000000000 */
.L_x_29:
[----:B------:R-:W-:Y:S02]  /*2340*/  WARPGROUP.DEPBAR.LE gsb0, 0x0 ;  /* 0x00008000000079c5 */ /* 0x000fe40000010000 */
[----:B------:R-:W-:Y:S05]  /*2350*/  @!P1 BRA `(.L_x_30) ;  /* 0x0000000000409947 */ /* 0x000fea0003800000 */
[----:B------:R-:W-:-:S13]  /*2360*/  ISETP.NE.AND P0, PT, R80, 0x3, PT ;  /* 0x000000035000780c */ /* 0x000fda0003f05270 */
[----:B------:R-:W-:Y:S05]  /*2370*/  @!P0 BRA `(.L_x_31) ;  /* 0x0000000000048947 */ /* 0x000fea0003800000 */
[----:B------:R-:W-:Y:S01]  /*2380*/  BPT.TRAP 0x1 ;  /* 0x000000040000795c */ /* 0x000fe20000300000 */
.L_x_31:
[----:B------:R-:W-:Y:S01]  /*2390*/  UISETP.LT.AND UP0, UPT, UR9, 0x1, UPT ;  /* 0x000000010900788c */ /* 0x000fe2000bf01270 */
[----:B------:R-:W-:-:S03]  /*23a0*/  ISETP.GT.U32.AND P0, PT, R4, 0x1, PT ;  /* 0x000000010400780c */ /* 0x000fc60003f04070 */
[----:B------:R-:W-:-:S04]  /*23b0*/  USEL UR8, UR9, 0x1, UP0 ;  /* 0x0000000109087887 */ /* 0x000fc80008000000 */
[----:B------:R-:W-:-:S04]  /*23c0*/  UIADD3 UR8, UR5, UR9, -UR8 ;  /* 0x0000000905087290 */ /* 0x000fc8000fffe808 */
[----:B------:R-:W-:-:S04]  /*23d0*/  UIMAD.WIDE.U32 UR6, UR8, 0x38e38e39, URZ ;  /* 0x38e38e39080678a5 */ /* 0x000fc8000f8e003f */
[----:B------:R-:W-:-:S04]  /*23e0*/  USHF.R.U32.HI UR6, URZ, 0x2, UR7 ;  /* 0x000000023f067899 */ /* 0x000fc80008011607 */
[----:B------:R-:W-:-:S04]  /*23f0*/  UIMAD UR8, UR6, -0x12, UR8 ;  /* 0xffffffee060878a4 */ /* 0x000fc8000f8e0208 */
[----:B------:R-:W-:-:S04]  /*2400*/  ULEA UR8, UR8, UR10, 0x3 ;  /* 0x0000000a08087291 */ /* 0x000fc8000f8e183f */
[----:B------:R-:W-:-:S04]  /*2410*/  UIADD3 UR8, UR8, 0x90, URZ ;  /* 0x0000009008087890 */ /* 0x000fc8000fffe03f */
[----:B------:R-:W-:-:S09]  /*2420*/  UPRMT UR8, URZ, 0x654, UR8 ;  /* 0x000006543f087896 */ /* 0x000fd20008000008 */
[----:B------:R-:W-:Y:S01]  /*2430*/  SYNCS.ARRIVE.TRANS64.RED.A1T0 RZ, [UR8], RZ ;  /* 0x000000ffffff79a7 */ /* 0x000fe20008100408 */
[----:B------:R-:W-:Y:S05]  /*2440*/  @P0 BRA `(.L_x_30) ;  /* 0x0000000000040947 */ /* 0x000fea0003800000 */
[----:B------:R-:W-:Y:S01]  /*2450*/  BPT.TRAP 0x1 ;  /* 0x000000040000795c */ /* 0x000fe20000300000 */
.L_x_30:
[----:B------:R-:W0:Y:S01]  /*2460*/  LDC R24, c[0x0][0x288] ;  /* 0x0000a200ff187b82 */ /* 0x000e220000000800 */
[--C-:B------:R-:W-:Y:S01]  /*2470*/  SHF.R.U32.HI R6, RZ, 0x2, R2.reuse ;  /* 0x00000002ff067819 */ /* 0x100fe20000011602 */
[----:B------:R-:W-:Y:S01]  /*2480*/  IMAD.SHL.U32 R17, R12, 0x40, RZ ;  /* 0x000000400c117824 */ /* 0x000fe200078e00ff */
[----:B------:R-:W-:Y:S01]  /*2490*/  SHF.R.U32.HI R9, RZ, 0x7, R2 ;  /* 0x00000007ff097819 */ /* 0x000fe20000011602 */
[----:B------:R-:W-:Y:S01]  /*24a0*/  UIADD3 UR5, UR9, UR5, URZ ;  /* 0x0000000509057290 */ /* 0x000fe2000fffe03f */
[----:B------:R-:W-:Y:S01]  /*24b0*/  LOP3.LUT R7, R6, 0x7, RZ, 0xc0, !PT ;  /* 0x0000000706077812 */ /* 0x000fe200078ec0ff */
[C---:B------:R-:W-:Y:S01]  /*24c0*/  IMAD.SHL.U32 R12, R2.reuse, 0x2, RZ ;  /* 0x00000002020c7824 */ /* 0x040fe200078e00ff */
[----:B------:R-:W-:Y:S01]  /*24d0*/  LOP3.LUT R6, R9, 0x1, RZ, 0xc0, !PT ;  /* 0x0000000109067812 */ /* 0x000fe200078ec0ff */
[----:B------:R-:W-:Y:S01]  /*24e0*/  UISETP.GT.U32.AND UP0, UPT, UR5, 0x11, UPT ;  /* 0x000000110500788c */ /* 0x000fe2000bf04070 */
[C---:B------:R-:W-:Y:S01]  /*24f0*/  LOP3.LUT R13, R2.reuse, 0x3, RZ, 0xc0, !PT ;  /* 0x00000003020d7812 */ /* 0x040fe200078ec0ff */
[----:B------:R-:W-:Y:S01]  /*2500*/  ULDC UR12, c[0x0][0x284] ;  /* 0x0000a100000c7ab9 */ /* 0x000fe20000000800 */
[----:B------:R-:W-:Y:S01]  /*2510*/  LOP3.LUT R8, R2, 0x60, RZ, 0xc0, !PT ;  /* 0x0000006002087812 */ /* 0x000fe200078ec0ff */
[----:B------:R-:W-:Y:S01]  /*2520*/  IMAD.SHL.U32 R26, R6, 0x40, RZ ;  /* 0x00000040061a7824 */ /* 0x000fe200078e00ff */
[----:B------:R-:W-:Y:S01]  /*2530*/  UISETP.LT.U32.AND UP0, UPT, UR9, 0x12, UP0 ;  /* 0x000000120900788c */ /* 0x000fe20008701070 */
[----:B------:R-:W-:Y:S01]  /*2540*/  SHF.R.S32.HI R32, RZ, 0x1f, R69 ;  /* 0x0000001fff207819 */ /* 0x000fe20000011445 */
[----:B------:R-:W-:Y:S01]  /*2550*/  UISETP.GE.U32.AND UP1, UPT, UR9, 0x12, UPT ;  /* 0x000000120900788c */ /* 0x000fe2000bf26070 */
[----:B------:R-:W-:Y:S01]  /*2560*/  SHF.R.U32.HI R8, RZ, 0x1, R8 ;  /* 0x00000001ff087819 */ /* 0x000fe20000011608 */
[----:B------:R-:W-:Y:S01]  /*2570*/  ULDC.64 UR10, c[0x0][0x5d0] ;  /* 0x00017400000a7ab9 */ /* 0x000fe20000000a00 */
[--C-:B------:R-:W-:Y:S01]  /*2580*/  LOP3.LUT R9, R26, 0x40, R7.reuse, 0xe2, !PT ;  /* 0x000000401a097812 */ /* 0x100fe200078ee207 */
[----:B------:R-:W-:Y:S01]  /*2590*/  UIMAD.WIDE.U32 UR6, UR5, 0x38e38e39, URZ ;  /* 0x38e38e39050678a5 */ /* 0x000fe2000f8e003f */
[----:B------:R-:W-:Y:S01]  /*25a0*/  IADD3 R25, RZ, -R8, -R7 ;  /* 0x80000008ff197210 */ /* 0x000fe20007ffe807 */
[----:B------:R-:W-:Y:S01]  /*25b0*/  USEL UR8, URZ, 0x1, !UP0 ;  /* 0x000000013f087887 */ /* 0x000fe2000c000000 */
[----:B------:R-:W-:Y:S01]  /*25c0*/  LOP3.LUT R12, R17, 0x6, R12, 0xf8, !PT ;  /* 0x00000006110c7812 */ /* 0x000fe200078ef80c */
[----:B------:R-:W-:Y:S01]  /*25d0*/  USHF.R.U32.HI UR6, URZ, 0x2, UR7 ;  /* 0x000000023f067899 */ /* 0x000fe20008011607 */
[----:B0-----:R-:W-:Y:S01]  /*25e0*/  IMAD R26, R13, -0x2, R24 ;  /* 0xfffffffe0d1a7824 */ /* 0x001fe200078e0218 */
[----:B------:R-:W-:Y:S01]  /*25f0*/  ISETP.GE.AND P0, PT, R17, R24, PT ;  /* 0x000000181100720c */ /* 0x000fe20003f06270 */
[----:B------:R-:W-:Y:S01]  /*2600*/  IMAD.SHL.U32 R24, R16, 0x80, RZ ;  /* 0x0000008010187824 */ /* 0x000fe200078e00ff */
[----:B------:R-:W-:Y:S01]  /*2610*/  SHF.R.S32.HI R13, RZ, 0x1f, R12 ;  /* 0x0000001fff0d7819 */ /* 0x000fe2000001140c */
[----:B------:R-:W-:Y:S01]  /*2620*/  IMAD R25, R6, -0x40, R25 ;  /* 0xffffffc006197824 */ /* 0x000fe200078e0219 */
[----:B------:R-:W-:Y:S01]  /*2630*/  ULOP3.LUT UR4, UR4, UR8, URZ, 0x3c, !UPT ;  /* 0x0000000804047292 */ /* 0x000fe2000f8e3c3f */
[----:B------:R-:W-:Y:S01]  /*2640*/  IMAD R6, R32, UR10, RZ ;  /* 0x0000000a20067c24 */ /* 0x000fe2000f8e02ff */
[----:B------:R-:W-:Y:S01]  /*2650*/  ISETP.GE.OR P0, PT, R24, UR12, P0 ;  /* 0x0000000c18007c0c */ /* 0x000fe20008706670 */
[----:B------:R-:W-:Y:S01]  /*2660*/  IMAD.WIDE R28, R16, 0x80, RZ ;  /* 0x00000080101c7825 */ /* 0x000fe200078e02ff */
[----:B------:R-:W-:Y:S01]  /*2670*/  UIMAD UR5, UR6, -0x12, UR5 ;  /* 0xffffffee060578a4 */ /* 0x000fe2000f8e0205 */
[----:B------:R-:W-:Y:S01]  /*2680*/  IADD3 R25, -R24, UR12, R25 ;  /* 0x0000000c18197c10 */ /* 0x000fe2000fffe119 */
[----:B------:R-:W-:Y:S01]  /*2690*/  @UP1 ULOP3.LUT UR4, UR4, 0x1, UR6, 0x78, !UPT ;  /* 0x0000000104041892 */ /* 0x000fe2000f8e7806 */
[C---:B------:R-:W-:Y:S01]  /*26a0*/  IMAD R27, R69.reuse, UR11, R6 ;  /* 0x0000000b451b7c24 */ /* 0x040fe2000f8e0206 */
[----:B------:R-:W-:Y:S01]  /*26b0*/  LOP3.LUT R33, R28, R9, R8, 0xfe, !PT ;  /* 0x000000091c217212 */ /* 0x000fe200078efe08 */
[----:B------:R-:W-:-:S04]  /*26c0*/  IMAD.WIDE.U32 R6, R69, UR10, R12 ;  /* 0x0000000a45067c25 */ /* 0x000fc8000f8e000c */
[----:B------:R-:W-:Y:S02]  /*26d0*/  IMAD.IADD R7, R7, 0x1, R27 ;  /* 0x0000000107077824 */ /* 0x000fe400078e021b */
[----:B------:R-:W-:Y:S02]  /*26e0*/  IMAD.IADD R26, R26, 0x1, -R17 ;  /* 0x000000011a1a7824 */ /* 0x000fe400078e0a11 */
[----:B------:R-:W-:Y:S01]  /*26f0*/  IMAD.MOV.U32 R24, RZ, RZ, -0x1 ;  /* 0xffffffffff187424 */ /* 0x000fe200078e00ff */
[----:B------:R-:W-:Y:S06]  /*2700*/  @P0 BRA `(.L_x_32) ;  /* 0x0000002400940947 */ /* 0x000fec0003800000 */
[----:B------:R-:W0:Y:S01]  /*2710*/  LDC.64 R30, c[0x0][0x5c8] ;  /* 0x00017200ff1e7b82 */ /* 0x000e220000000a00 */
[----:B------:R-:W-:Y:S01]  /*2720*/  ULDC.64 UR6, c[0x0][0x5c0] ;  /* 0x0001700000067ab9 */ /* 0x000fe20000000a00 */
[----:B------:R-:W-:Y:S01]  /*2730*/  BSSY B0, `(.L_x_32) ;  /* 0x0000262000007945 */ /* 0x000fe20003800000 */
[-C--:B0-----:R-:W-:Y:S02]  /*2740*/  IMAD R8, R29, R30.reuse, RZ ;  /* 0x0000001e1d087224 */ /* 0x081fe400078e02ff */
[----:B------:R-:W-:-:S04]  /*2750*/  IMAD.WIDE.U32 R6, R33, R30, R6 ;  /* 0x0000001e21067225 */ /* 0x000fc800078e0006 */
[----:B------:R-:W-:Y:S01]  /*2760*/  IMAD R17, R33, R31, R8 ;  /* 0x0000001f21117224 */ /* 0x000fe200078e0208 */
[----:B------:R-:W-:Y:S02]  /*2770*/  LEA R9, P0, R30, R6, 0x3 ;  /* 0x000000061e097211 */ /* 0x000fe400078018ff */
[----:B------:R-:W-:Y:S01]  /*2780*/  IADD3 R8, P1, R6, UR6, RZ ;  /* 0x0000000606087c10 */ /* 0x000fe2000ff3e0ff */
[----:B------:R-:W-:Y:S01]  /*2790*/  IMAD.IADD R17, R7, 0x1, R17 ;  /* 0x0000000107117824 */ /* 0x000fe200078e0211 */
[----:B------:R-:W-:-:S04]  /*27a0*/  IADD3 R6, P2, R9, UR6, RZ ;  /* 0x0000000609067c10 */ /* 0x000fc8000ff5e0ff */
[----:B------:R-:W-:Y:S02]  /*27b0*/  LEA.HI.X R7, R30, R17, R31, 0x3, P0 ;  /* 0x000000111e077211 */ /* 0x000fe400000f1c1f */
[----:B----45:R-:W-:Y:S02]  /*27c0*/  FSETP.NEU.AND P0, PT, R10, RZ, PT ;  /* 0x000000ff0a00720b */ /* 0x030fe40003f0d000 */
[----:B------:R-:W-:Y:S02]  /*27d0*/  IADD3.X R9, R17, UR7, RZ, P1, !PT ;  /* 0x0000000711097c10 */ /* 0x000fe40008ffe4ff */
[----:B------:R-:W-:-:S09]  /*27e0*/  IADD3.X R7, R7, UR7, RZ, P2, !PT ;  /* 0x0000000707077c10 */ /* 0x000fd200097fe4ff */
[----:B------:R-:W-:Y:S05]  /*27f0*/  @!P0 BRA `(.L_x_33) ;  /* 0x0000001c00148947 */ /* 0x000fea0003800000 */
[----:B------:R-:W-:Y:S01]  /*2800*/  ULDC.64 UR6, c[0x0][0x5b8] ;  /* 0x00016e0000067ab9 */ /* 0x000fe20000000a00 */
[----:B------:R-:W-:Y:S01]  /*2810*/  ISETP.GE.AND P0, PT, R26, 0x1, PT ;  /* 0x000000011a00780c */ /* 0x000fe20003f06270 */
[----:B------:R-:W-:Y:S01]  /*2820*/  IMAD R30, R32, UR6, RZ ;  /* 0x00000006201e7c24 */ /* 0x000fe2000f8e02ff */
[----:B------:R-:W-:Y:S01]  /*2830*/  ULDC.64 UR10, c[0x0][0x5a8] ;  /* 0x00016a00000a7ab9 */ /* 0x000fe20000000a00 */
[----:B------:R-:W-:Y:S01]  /*2840*/  IMAD.WIDE.U32 R16, R69, UR6, R12 ;  /* 0x0000000645107c25 */ /* 0x000fe2000f8e000c */
[----:B------:R-:W-:Y:S01]  /*2850*/  ISETP.LT.OR P3, PT, R25, 0x1, !P0 ;  /* 0x000000011900780c */ /* 0x000fe20004761670 */
[----:B------:R-:W-:Y:S02]  /*2860*/  BSSY B1, `(.L_x_34) ;  /* 0x000000c000017945 */ /* 0x000fe40003800000 */
[----:B------:R-:W-:Y:S01]  /*2870*/  IMAD R69, R69, UR7, R30 ;  /* 0x0000000745457c24 */ /* 0x000fe2000f8e021e */
[----:B------:R-:W-:Y:S02]  /*2880*/  ULDC.64 UR6, c[0x0][0x5b0] ;  /* 0x00016c0000067ab9 */ /* 0x000fe40000000a00 */
[----:B------:R-:W-:-:S02]  /*2890*/  IMAD R27, R29, UR6, RZ ;  /* 0x000000061d1b7c24 */ /* 0x000fc4000f8e02ff */
[----:B------:R-:W-:Y:S02]  /*28a0*/  IMAD.IADD R17, R17, 0x1, R69 ;  /* 0x0000000111117824 */ /* 0x000fe400078e0245 */
[C---:B------:R-:W-:Y:S02]  /*28b0*/  IMAD R27, R33.reuse, UR7, R27 ;  /* 0x00000007211b7c24 */ /* 0x040fe4000f8e021b */
[----:B------:R-:W-:-:S03]  /*28c0*/  IMAD.WIDE.U32 R12, R33, UR6, R16 ;  /* 0x00000006210c7c25 */ /* 0x000fc6000f8e0010 */
[----:B------:R-:W-:-:S04]  /*28d0*/  IADD3 R12, P1, R12, UR10, RZ ;  /* 0x0000000a0c0c7c10 */ /* 0x000fc8000ff3e0ff */
[--C-:B------:R-:W-:Y:S02]  /*28e0*/  IADD3.X R13, R13, UR11, R27.reuse, P1, !PT ;  /* 0x0000000b0d0d7c10 */ /* 0x100fe40008ffe41b */
[----:B------:R-:W-:Y:S01]  /*28f0*/  PRMT R27, RZ, 0x7610, R27 ;  /* 0x00007610ff1b7816 */ /* 0x000fe2000000001b */
[----:B------:R-:W-:Y:S06]  /*2900*/  @P3 BRA `(.L_x_35) ;  /* 0x0000000000043947 */ /* 0x000fec0003800000 */
[----:B------:R0:W5:Y:S02]  /*2910*/  LDG.E.U8 R27, desc[UR16][R12.64] ;  /* 0x000000100c1b7981 */ /* 0x000164000c1e1100 */
.L_x_35:
[----:B------:R-:W-:Y:S05]  /*2920*/  BSYNC B1 ;  /* 0x0000000000017941 */ /* 0x000fea0003800000 */
.L_x_34:
[----:B-----5:R-:W-:Y:S01]  /*2930*/  LOP3.LUT R27, R27, 0xff, RZ, 0xc0, !PT ;  /* 0x000000ff1b1b7812 */ /* 0x020fe200078ec0ff */
[----:B------:R-:W-:Y:S01]  /*2940*/  BSSY B1, `(.L_x_36) ;  /* 0x000000c000017945 */ /* 0x000fe20003800000 */
[----:B------:R-:W-:Y:S02]  /*2950*/  ISETP.GE.AND P1, PT, R26, 0x2, PT ;  /* 0x000000021a00780c */ /* 0x000fe40003f26270 */
[----:B------:R-:W-:Y:S02]  /*2960*/  F2FP.F16.E4M3.UNPACK_B R27, R27 ;  /* 0x0000001bff1b723e */ /* 0x000fe400020006ff */
[----:B------:R-:W-:-:S03]  /*2970*/  ISETP.LT.OR P2, PT, R25, 0x1, !P1 ;  /* 0x000000011900780c */ /* 0x000fc60004f41670 */
[----:B------:R-:W-:-:S05]  /*2980*/  HADD2.F32 R27, -RZ, R27.H0_H0 ;  /* 0x2000001bff1b7230 */ /* 0x000fca0000004100 */
[----:B------:R-:W-:Y:S01]  /*2990*/  FMUL R30, R27, R10 ;  /* 0x0000000a1b1e7220 */ /* 0x000fe20000400000 */
[----:B------:R-:W-:-:S03]  /*29a0*/  PRMT R27, RZ, 0x7610, R27 ;  /* 0x00007610ff1b7816 */ /* 0x000fc6000000001b */
[----:B--2---:R-:W-:-:S05]  /*29b0*/  FFMA R30, R79, R3, R30 ;  /* 0x000000034f1e7223 */ /* 0x004fca000000001e */
[----:B------:R-:W-:-:S05]  /*29c0*/  F2FP.SATFINITE.E4M3.F32.PACK_AB_MERGE_C R31, RZ, R30, RZ ;  /* 0x0000001eff1f723e */ /* 0x000fca00048070ff */
[----:B------:R1:W-:Y:S01]  /*29d0*/  @!P3 STG.E.U8 desc[UR16][R8.64], R31 ;  /* 0x0000001f0800b986 */ /* 0x0003e2000c101110 */
[----:B------:R-:W-:Y:S05]  /*29e0*/  @P2 BRA `(.L_x_37) ;  /* 0x0000000000042947 */ /* 0x000fea0003800000 */
[----:B------:R2:W5:Y:S02]  /*29f0*/  LDG.E.U8 R27, desc[UR16][R12.64+0x1] ;  /* 0x000001100c1b7981 */ /* 0x000564000c1e1100 */
.L_x_37:
[----:B------:R-:W-:Y:S05]  /*2a00*/  BSYNC B1 ;  /* 0x0000000000017941 */ /* 0x000fea0003800000 */
.L_x_36:
[----:B-----5:R-:W-:Y:S01]  /*2a10*/  LOP3.LUT R27, R27, 0xff, RZ, 0xc0, !PT ;  /* 0x000000ff1b1b7812 */ /* 0x020fe200078ec0ff */
[----:B------:R-:W-:Y:S01]  /*2a20*/  BSSY B1, `(.L_x_38) ;  /* 0x0000012000017945 */ /* 0x000fe20003800000 */
[----:B-1----:R-:W-:Y:S02]  /*2a30*/  IADD3 R31, P3, R33, 0x8, RZ ;  /* 0x00000008211f7810 */ /* 0x002fe40007f7e0ff */
[----:B------:R-:W-:Y:S02]  /*2a40*/  F2FP.F16.E4M3.UNPACK_B R27, R27 ;  /* 0x0000001bff1b723e */ /* 0x000fe400020006ff */
[----:B------:R-:W-:Y:S01]  /*2a50*/  ISETP.LT.OR P0, PT, R25, 0x9, !P0 ;  /* 0x000000091900780c */ /* 0x000fe20004701670 */
[----:B------:R-:W-:Y:S02]  /*2a60*/  IMAD.X R28, RZ, RZ, R29, P3 ;  /* 0x000000ffff1c7224 */ /* 0x000fe400018e061d */
[----:B------:R-:W-:Y:S02]  /*2a70*/  HADD2.F32 R27, -RZ, R27.H0_H0 ;  /* 0x2000001bff1b7230 */ /* 0x000fe40000004100 */
[----:B------:R-:W-:-:S02]  /*2a80*/  IMAD R28, R28, UR6, RZ ;  /* 0x000000061c1c7c24 */ /* 0x000fc4000f8e02ff */
[----:B------:R-:W-:-:S04]  /*2a90*/  IMAD.WIDE.U32 R16, R31, UR6, R16 ;  /* 0x000000061f107c25 */ /* 0x000fc8000f8e0010 */
[----:B------:R-:W-:Y:S01]  /*2aa0*/  FMUL R27, R27, R10 ;  /* 0x0000000a1b1b7220 */ /* 0x000fe20000400000 */
[----:B------:R-:W-:-:S03]  /*2ab0*/  IMAD R31, R31, UR7, R28 ;  /* 0x000000071f1f7c24 */ /* 0x000fc6000f8e021c */
[----:B------:R-:W-:Y:S01]  /*2ac0*/  FFMA R27, R78, R3, R27 ;  /* 0x000000034e1b7223 */ /* 0x000fe2000000001b */
[----:B------:R-:W-:-:S04]  /*2ad0*/  IADD3 R16, P3, R16, UR10, RZ ;  /* 0x0000000a10107c10 */ /* 0x000fc8000ff7e0ff */
[----:B------:R-:W-:Y:S02]  /*2ae0*/  F2FP.SATFINITE.E4M3.F32.PACK_AB_MERGE_C R29, RZ, R27, RZ ;  /* 0x0000001bff1d723e */ /* 0x000fe400048070ff */
[----:B------:R-:W-:Y:S02]  /*2af0*/  IADD3.X R17, R17, UR11, R31, P3, !PT ;  /* 0x0000000b11117c10 */ /* 0x000fe40009ffe41f */
[----:B------:R-:W-:Y:S01]  /*2b00*/  PRMT R27, RZ, 0x7610, R27 ;  /* 0x00007610ff1b7816 */ /* 0x000fe2000000001b */
[----:B------:R1:W-:Y:S01]  /*2b10*/  @!P2 STG.E.U8 desc[UR16][R8.64+0x1], R29 ;  /* 0x0000011d0800a986 */ /* 0x0003e2000c101110 */
[----:B------:R-:W-:Y:S05]  /*2b20*/  @P0 BRA `(.L_x_39) ;  /* 0x0000000000040947 */ /* 0x000fea0003800000 */
[----:B------:R3:W5:Y:S02]  /*2b30*/  LDG.E.U8 R27, desc[UR16][R16.64] ;  /* 0x00000010101b7981 */ /* 0x000764000c1e1100 */
.L_x_39:
[----:B------:R-:W-:Y:S05]  /*2b40*/  BSYNC B1 ;  /* 0x0000000000017941 */ /* 0x000fea0003800000 */
.L_x_38:
[----:B-----5:R-:W-:Y:S01]  /*2b50*/  LOP3.LUT R27, R27, 0xff, RZ, 0xc0, !PT ;  /* 0x000000ff1b1b7812 */ /* 0x020fe200078ec0ff */
[----:B------:R-:W-:Y:S01]  /*2b60*/  BSSY B1, `(.L_x_40) ;  /* 0x000000b000017945 */ /* 0x000fe20003800000 */
[----:B------:R-:W-:Y:S02]  /*2b70*/  ISETP.LT.OR P1, PT, R25, 0x9, !P1 ;  /* 0x000000091900780c */ /* 0x000fe40004f21670 */
[----:B------:R-:W-:-:S05]  /*2b80*/  F2FP.F16.E4M3.UNPACK_B R27, R27 ;  /* 0x0000001bff1b723e */ /* 0x000fca00020006ff */
[----:B------:R-:W-:-:S05]  /*2b90*/  HADD2.F32 R27, -RZ, R27.H0_H0 ;  /* 0x2000001bff1b7230 */ /* 0x000fca0000004100 */
[----:B------:R-:W-:Y:S01]  /*2ba0*/  FMUL R28, R27, R10 ;  /* 0x0000000a1b1c7220 */ /* 0x000fe20000400000 */
[----:B------:R-:W-:-:S03]  /*2bb0*/  PRMT R27, RZ, 0x7610, R27 ;  /* 0x00007610ff1b7816 */ /* 0x000fc6000000001b */
[----:B------:R-:W-:-:S05]  /*2bc0*/  FFMA R28, R77, R3, R28 ;  /* 0x000000034d1c7223 */ /* 0x000fca000000001c */
[----:B-1----:R-:W-:-:S05]  /*2bd0*/  F2FP.SATFINITE.E4M3.F32.PACK_AB_MERGE_C R29, RZ, R28, RZ ;  /* 0x0000001cff1d723e */ /* 0x002fca00048070ff */
[----:B------:R1:W-:Y:S01]  /*2be0*/  @!P0 STG.E.U8 desc[UR16][R6.64], R29 ;  /* 0x0000001d06008986 */ /* 0x0003e2000c101110 */
[----:B------:R-:W-:Y:S05]  /*2bf0*/  @P1 BRA `(.L_x_41) ;  /* 0x0000000000041947 */ /* 0x000fea0003800000 */
[----:B------:R4:W5:Y:S02]  /*2c00*/  LDG.E.U8 R27, desc[UR16][R16.64+0x1] ;  /* 0x00000110101b7981 */ /* 0x000964000c1e1100 */
.L_x_41:
[----:B------:R-:W-:Y:S05]  /*2c10*/  BSYNC B1 ;  /* 0x0000000000017941 */ /* 0x000fea0003800000 */
.L_x_40:
[----:B-----5:R-:W-:Y:S01]  /*2c20*/  LOP3.LUT R27, R27, 0xff, RZ, 0xc0, !PT ;  /* 0x000000ff1b1b7812 */ /* 0x020fe200078ec0ff */
[----:B------:R-:W-:Y:S01]  /*2c30*/  BSSY B1, `(.L_x_42) ;  /* 0x000000c000017945 */ /* 0x000fe20003800000 */
[----:B------:R-:W-:Y:S02]  /*2c40*/  ISETP.GE.AND P0, PT, R26, 0x9, PT ;  /* 0x000000091a00780c */ /* 0x000fe40003f06270 */
[----:B------:R-:W-:Y:S02]  /*2c50*/  F2FP.F16.E4M3.UNPACK_B R27, R27 ;  /* 0x0000001bff1b723e */ /* 0x000fe400020006ff */
[----:B------:R-:W-:-:S03]  /*2c60*/  ISETP.LT.OR P2, PT, R25, 0x1, !P0 ;  /* 0x000000011900780c */ /* 0x000fc60004741670 */
[----:B------:R-:W-:-:S05]  /*2c70*/  HADD2.F32 R27, -RZ, R27.H0_H0 ;  /* 0x2000001bff1b7230 */ /* 0x000fca0000004100 */
[----:B------:R-:W-:-:S04]  /*2c80*/  FMUL R27, R27, R10 ;  /* 0x0000000a1b1b7220 */ /* 0x000fc80000400000 */
[----:B------:R-:W-:-:S05]  /*2c90*/  FFMA R27, R76, R3, R27 ;  /* 0x000000034c1b7223 */ /* 0x000fca000000001b */
[----:B-1----:R-:W-:Y:S02]  /*2ca0*/  F2FP.SATFINITE.E4M3.F32.PACK_AB_MERGE_C R29, RZ, R27, RZ ;  /* 0x0000001bff1d723e */ /* 0x002fe400048070ff */
[----:B------:R-:W-:-:S03]  /*2cb0*/  PRMT R27, RZ, 0x7610, R27 ;  /* 0x00007610ff1b7816 */ /* 0x000fc6000000001b */
[----:B------:R1:W-:Y:S01]  /*2cc0*/  @!P1 STG.E.U8 desc[UR16][R6.64+0x1], R29 ;  /* 0x0000011d06009986 */ /* 0x0003e2000c101110 */
[----:B------:R-:W-:Y:S05]  /*2cd0*/  @P2 BRA `(.L_x_43) ;  /* 0x0000000000042947 */ /* 0x000fea0003800000 */
[----:B------:R0:W5:Y:S02]  /*2ce0*/  LDG.E.U8 R27, desc[UR16][R12.64+0x8] ;  /* 0x000008100c1b7981 */ /* 0x000164000c1e1100 */
.L_x_43:
[----:B------:R-:W-:Y:S05]  /*2cf0*/  BSYNC B1 ;  /* 0x0000000000017941 */ /* 0x000fea0003800000 */
.L_x_42:
        /* <DEDUP_REMOVED lines=13> */
.L_x_45:
[----:B------:R-:W-:Y:S05]  /*2dd0*/  BSYNC B1 ;  /* 0x0000000000017941 */ /* 0x000fea0003800000 */
.L_x_44:
[----:B-----5:R-:W-:Y:S01]  /*2de0*/  LOP3.LUT R27, R27, 0xff, RZ, 0xc0, !PT ;  /* 0x000000ff1b1b7812 */ /* 0x020fe200078ec0ff */
[----:B------:R-:W-:Y:S01]  /*2df0*/  BSSY B1, `(.L_x_46) ;  /* 0x000000b000017945 */ /* 0x000fe20003800000 */
[----:B------:R-:W-:Y:S02]  /*2e00*/  ISETP.LT.OR P0, PT, R25, 0x9, !P0 ;  /* 0x000000091900780c */ /* 0x000fe40004701670 */
[----:B------:R-:W-:-:S05]  /*2e10*/  F2FP.F16.E4M3.UNPACK_B R27, R27 ;  /* 0x0000001bff1b723e */ /* 0x000fca00020006ff */
        /* <DEDUP_REMOVED lines=8> */
.L_x_47:
[----:B------:R-:W-:Y:S05]  /*2ea0*/  BSYNC B1 ;  /* 0x0000000000017941 */ /* 0x000fea0003800000 */
.L_x_46:
        /* <DEDUP_REMOVED lines=12> */
.L_x_49:
[----:B------:R-:W-:Y:S05]  /*2f70*/  BSYNC B1 ;  /* 0x0000000000017941 */ /* 0x000fea0003800000 */
.L_x_48:
        /* <DEDUP_REMOVED lines=13> */
.L_x_51:
[----:B------:R-:W-:Y:S05]  /*3050*/  BSYNC B1 ;  /* 0x0000000000017941 */ /* 0x000fea0003800000 */
.L_x_50:
        /* <DEDUP_REMOVED lines=13> */
.L_x_53:
[----:B------:R-:W-:Y:S05]  /*3130*/  BSYNC B1 ;  /* 0x0000000000017941 */ /* 0x000fea0003800000 */
.L_x_52:
        /* <DEDUP_REMOVED lines=12> */
.L_x_55:
[----:B------:R-:W-:Y:S05]  /*3200*/  BSYNC B1 ;  /* 0x0000000000017941 */ /* 0x000fea0003800000 */
.L_x_54:
        /* <DEDUP_REMOVED lines=12> */
.L_x_57:
[----:B------:R-:W-:Y:S05]  /*32d0*/  BSYNC B1 ;  /* 0x0000000000017941 */ /* 0x000fea0003800000 */
.L_x_56:
        /* <DEDUP_REMOVED lines=13> */
.L_x_59:
[----:B------:R-:W-:Y:S05]  /*33b0*/  BSYNC B1 ;  /* 0x0000000000017941 */ /* 0x000fea0003800000 */
.L_x_58:
        /* <DEDUP_REMOVED lines=13> */
.L_x_61:
[----:B------:R-:W-:Y:S05]  /*3490*/  BSYNC B1 ;  /* 0x0000000000017941 */ /* 0x000fea0003800000 */
.L_x_60:
        /* <DEDUP_REMOVED lines=12> */
.L_x_63:
[----:B------:R-:W-:Y:S05]  /*3560*/  BSYNC B1 ;  /* 0x0000000000017941 */ /* 0x000fea0003800000 */
.L_x_62:
        /* <DEDUP_REMOVED lines=12> */
.L_x_65:
[----:B------:R-:W-:Y:S05]  /*3630*/  BSYNC B1 ;  /* 0x0000000000017941 */ /* 0x000fea0003800000 */
.L_x_64:
        /* <DEDUP_REMOVED lines=13> */
.L_x_67:
[----:B------:R-:W-:Y:S05]  /*3710*/  BSYNC B1 ;  /* 0x0000000000017941 */ /* 0x000fea0003800000 */
.L_x_66:
        /* <DEDUP_REMOVED lines=13> */
.L_x_69:
[----:B------:R-:W-:Y:S05]  /*37f0*/  BSYNC B1 ;  /* 0x0000000000017941 */ /* 0x000fea0003800000 */
.L_x_68:
        /* <DEDUP_REMOVED lines=12> */
.L_x_71:
[----:B------:R-:W-:Y:S05]  /*38c0*/  BSYNC B1 ;  /* 0x0000000000017941 */ /* 0x000fea0003800000 */
.L_x_70:
        /* <DEDUP_REMOVED lines=12> */
.L_x_73:
[----:B------:R-:W-:Y:S05]  /*3990*/  BSYNC B1 ;  /* 0x0000000000017941 */ /* 0x000fea0003800000 */
.L_x_72:
        /* <DEDUP_REMOVED lines=13> */
.L_x_75:
[----:B------:R-:W-:Y:S05]  /*3a70*/  BSYNC B1 ;  /* 0x0000000000017941 */ /* 0x000fea0003800000 */
.L_x_74:
        /* <DEDUP_REMOVED lines=13> */
.L_x_77:
[----:B------:R-:W-:Y:S05]  /*3b50*/  BSYNC B1 ;  /* 0x0000000000017941 */ /* 0x000fea0003800000 */
.L_x_76:
        /* <DEDUP_REMOVED lines=12> */
.L_x_79:
[----:B------:R-:W-:Y:S05]  /*3c20*/  BSYNC B1 ;  /* 0x0000000000017941 */ /* 0x000fea0003800000 */
.L_x_78:
[----:B-----5:R-:W-:Y:S01]  /*3c30*/  LOP3.LUT R27, R27, 0xff, RZ, 0xc0, !PT ;  /* 0x000000ff1b1b7812 */ /* 0x020fe200078ec0ff */
[----:B------:R-:W-:Y:S01]  /*3c40*/  BSSY B1, `(.L_x_80) ;  /* 0x000000b000017945 */ /* 0x000fe20003800000 */
[----:B------:R-:W-:Y:S02]  /*3c50*/  ISETP.LT.OR P1, PT, R25, 0x9, !P1 ;  /* 0x000000091900780c */ /* 0x000fe40004f21670 */
[----:B------:R-:W-:-:S05]  /*3c60*/  F2FP.F16.E4M3.UNPACK_B R27, R27 ;  /* 0x0000001bff1b723e */ /* 0x000fca00020006ff */
[----:B------:R-:W-:-:S05]  /*3c70*/  HADD2.F32 R27, -RZ, R27.H0_H0 ;  /* 0x2000001bff1b7230 */ /* 0x000fca0000004100 */
[----:B------:R-:W-:-:S04]  /*3c80*/  FMUL R28, R27, R10 ;  /* 0x0000000a1b1c7220 */ /* 0x000fc80000400000 */
[----:B------:R-:W-:Y:S01]  /*3c90*/  FFMA R28, R23, R3, R28 ;  /* 0x00000003171c7223 */ /* 0x000fe2000000001c */
[----:B------:R-:W-:-:S04]  /*3ca0*/  PRMT R23, RZ, 0x7610, R23 ;  /* 0x00007610ff177816 */ /* 0x000fc80000000017 */
[----:B------:R-:W-:-:S05]  /*3cb0*/  F2FP.SATFINITE.E4M3.F32.PACK_AB_MERGE_C R27, RZ, R28, RZ ;  /* 0x0000001cff1b723e */ /* 0x000fca00048070ff */
[----:B------:R0:W-:Y:S01]  /*3cc0*/  @!P0 STG.E.U8 desc[UR16][R6.64+0x28], R27 ;  /* 0x0000281b06008986 */ /* 0x0001e2000c101110 */
[----:B------:R-:W-:Y:S05]  /*3cd0*/  @P1 BRA `(.L_x_81) ;  /* 0x0000000000041947 */ /* 0x000fea0003800000 */
[----:B------:R0:W5:Y:S02]  /*3ce0*/  LDG.E.U8 R23, desc[UR16][R16.64+0x29] ;  /* 0x0000291010177981 */ /* 0x000164000c1e1100 */
.L_x_81:
[----:B------:R-:W-:Y:S05]  /*3cf0*/  BSYNC B1 ;  /* 0x0000000000017941 */ /* 0x000fea0003800000 */
.L_x_80:
        /* <DEDUP_REMOVED lines=8> */
[----:B0-----:R-:W-:Y:S02]  /*3d80*/  F2FP.SATFINITE.E4M3.F32.PACK_AB_MERGE_C R27, RZ, R23, RZ ;  /* 0x00000017ff1b723e */ /* 0x001fe400048070ff */
[----:B------:R-:W-:-:S03]  /*3d90*/  PRMT R23, RZ, 0x7610, R23 ;  /* 0x00007610ff177816 */ /* 0x000fc60000000017 */
[----:B------:R0:W-:Y:S01]  /*3da0*/  @!P1 STG.E.U8 desc[UR16][R6.64+0x29], R27 ;  /* 0x0000291b06009986 */ /* 0x0001e2000c101110 */
[----:B------:R-:W-:Y:S05]  /*3db0*/  @P2 BRA `(.L_x_83) ;  /* 0x0000000000042947 */ /* 0x000fea0003800000 */
[----:B------:R0:W5:Y:S02]  /*3dc0*/  LDG.E.U8 R23, desc[UR16][R12.64+0x30] ;  /* 0x000030100c177981 */ /* 0x000164000c1e1100 */
.L_x_83:
[----:B------:R-:W-:Y:S05]  /*3dd0*/  BSYNC B1 ;  /* 0x0000000000017941 */ /* 0x000fea0003800000 */
.L_x_82:
[----:B-----5:R-:W-:Y:S01]  /*3de0*/  LOP3.LUT R23, R23, 0xff, RZ, 0xc0, !PT ;  /* 0x000000ff17177812 */ /* 0x020fe200078ec0ff */
[----:B------:R-:W-:Y:S01]  /*3df0*/  BSSY B1, `(.L_x_84) ;  /* 0x000000c000017945 */ /* 0x000fe20003800000 */
[----:B------:R-:W-:Y:S02]  /*3e00*/  ISETP.GE.AND P1, PT, R26, 0x32, PT ;  /* 0x000000321a00780c */ /* 0x000fe40003f26270 */
[----:B------:R-:W-:Y:S02]  /*3e10*/  F2FP.F16.E4M3.UNPACK_B R23, R23 ;  /* 0x00000017ff17723e */ /* 0x000fe400020006ff */
[----:B------:R-:W-:-:S03]  /*3e20*/  ISETP.LT.OR P3, PT, R25, 0x1, !P1 ;  /* 0x000000011900780c */ /* 0x000fc60004f61670 */
        /* <DEDUP_REMOVED lines=8> */
.L_x_85:
[----:B------:R-:W-:Y:S05]  /*3eb0*/  BSYNC B1 ;  /* 0x0000000000017941 */ /* 0x000fea0003800000 */
.L_x_84:
[----:B-----5:R-:W-:Y:S01]  /*3ec0*/  LOP3.LUT R21, R21, 0xff, RZ, 0xc0, !PT ;  /* 0x000000ff15157812 */ /* 0x020fe200078ec0ff */
[----:B------:R-:W-:Y:S01]  /*3ed0*/  BSSY B1, `(.L_x_86) ;  /* 0x000000b000017945 */ /* 0x000fe20003800000 */
[----:B------:R-:W-:Y:S02]  /*3ee0*/  ISETP.LT.OR P0, PT, R25, 0x9, !P0 ;  /* 0x000000091900780c */ /* 0x000fe40004701670 */
[----:B------:R-:W-:-:S05]  /*3ef0*/  F2FP.F16.E4M3.UNPACK_B R21, R21 ;  /* 0x00000015ff15723e */ /* 0x000fca00020006ff */
        /* <DEDUP_REMOVED lines=8> */
.L_x_87:
[----:B------:R-:W-:Y:S05]  /*3f80*/  BSYNC B1 ;  /* 0x0000000000017941 */ /* 0x000fea0003800000 */
.L_x_86:
        /* <DEDUP_REMOVED lines=12> */
.L_x_89:
[----:B------:R-:W-:Y:S05]  /*4050*/  BSYNC B1 ;  /* 0x0000000000017941 */ /* 0x000fea0003800000 */
.L_x_88:
        /* <DEDUP_REMOVED lines=13> */
.L_x_91:
[----:B------:R-:W-:Y:S05]  /*4130*/  BSYNC B1 ;  /* 0x0000000000017941 */ /* 0x000fea0003800000 */
.L_x_90:
        /* <DEDUP_REMOVED lines=13> */
.L_x_93:
[----:B------:R-:W-:Y:S05]  /*4210*/  BSYNC B1 ;  /* 0x0000000000017941 */ /* 0x000fea0003800000 */
.L_x_92:
[----:B-----5:R-:W-:Y:S01]  /*4220*/  LOP3.LUT R15, R15, 0xff, RZ, 0xc0, !PT ;  /* 0x000000ff0f0f7812 */ /* 0x020fe200078ec0ff */
[----:B------:R-:W-:Y:S01]  /*4230*/  BSSY B1, `(.L_x_94) ;  /* 0x000000b000017945 */ /* 0x000fe20003800000 */
[----:B------:R-:W-:Y:S02]  /*4240*/  ISETP.LT.OR P0, PT, R25, 0x9, !P0 ;  /* 0x000000091900780c */ /* 0x000fe40004701670 */
[----:B------:R-:W-:Y:S02]  /*4250*/  F2FP.F16.E4M3.UNPACK_B R15, R15 ;  /* 0x0000000fff0f723e */ /* 0x000fe400020006ff */
[----:B0-2---:R-:W-:-:S03]  /*4260*/  PRMT R12, RZ, 0x7610, R12 ;  /* 0x00007610ff0c7816 */ /* 0x005fc6000000000c */
[----:B------:R-:W-:-:S05]  /*4270*/  HADD2.F32 R15, -RZ, R15.H0_H0 ;  /* 0x2000000fff0f7230 */ /* 0x000fca0000004100 */
[----:B------:R-:W-:-:S04]  /*4280*/  FMUL R15, R15, R10 ;  /* 0x0000000a0f0f7220 */ /* 0x000fc80000400000 */
[----:B------:R-:W-:-:S05]  /*4290*/  FFMA R15, R18, R3, R15 ;  /* 0x00000003120f7223 */ /* 0x000fca000000000f */
[----:B------:R-:W-:-:S05]  /*42a0*/  F2FP.SATFINITE.E4M3.F32.PACK_AB_MERGE_C R15, RZ, R15, RZ ;  /* 0x0000000fff0f723e */ /* 0x000fca00048070ff */
[----:B------:R0:W-:Y:S01]  /*42b0*/  @!P3 STG.E.U8 desc[UR16][R8.64+0x39], R15 ;  /* 0x0000390f0800b986 */ /* 0x0001e2000c101110 */
[----:B------:R-:W-:Y:S05]  /*42c0*/  @P0 BRA `(.L_x_95) ;  /* 0x0000000000040947 */ /* 0x000fea0003800000 */
[----:B------:R2:W5:Y:S02]  /*42d0*/  LDG.E.U8 R12, desc[UR16][R16.64+0x38] ;  /* 0x00003810100c7981 */ /* 0x000564000c1e1100 */
.L_x_95:
[----:B------:R-:W-:Y:S05]  /*42e0*/  BSYNC B1 ;  /* 0x0000000000017941 */ /* 0x000fea0003800000 */
.L_x_94:
[----:B-----5:R-:W-:Y:S01]  /*42f0*/  LOP3.LUT R12, R12, 0xff, RZ, 0xc0, !PT ;  /* 0x000000ff0c0c7812 */ /* 0x020fe200078ec0ff */
[----:B------:R-:W-:Y:S01]  /*4300*/  BSSY B1, `(.L_x_96) ;  /* 0x000000b000017945 */ /* 0x000fe20003800000 */
[----:B------:R-:W-:Y:S02]  /*4310*/  ISETP.LT.OR P1, PT, R25, 0x9, !P1 ;  /* 0x000000091900780c */ /* 0x000fe40004f21670 */
[----:B------:R-:W-:-:S05]  /*4320*/  F2FP.F16.E4M3.UNPACK_B R12, R12 ;  /* 0x0000000cff0c723e */ /* 0x000fca00020006ff */
[----:B01----:R-:W-:-:S05]  /*4330*/  HADD2.F32 R9, -RZ, R12.H0_H0 ;  /* 0x2000000cff097230 */ /* 0x003fca0000004100 */
[----:B------:R-:W-:-:S04]  /*4340*/  FMUL R8, R9, R10 ;  /* 0x0000000a09087220 */ /* 0x000fc80000400000 */
[----:B------:R-:W-:-:S05]  /*4350*/  FFMA R8, R11, R3, R8 ;  /* 0x000000030b087223 */ /* 0x000fca0000000008 */
[----:B------:R-:W-:Y:S02]  /*4360*/  F2FP.SATFINITE.E4M3.F32.PACK_AB_MERGE_C R9, RZ, R8, RZ ;  /* 0x00000008ff09723e */ /* 0x000fe400048070ff */
[----:B------:R-:W-:-:S03]  /*4370*/  PRMT R8, RZ, 0x7610, R8 ;  /* 0x00007610ff087816 */ /* 0x000fc60000000008 */
[----:B------:R0:W-:Y:S01]  /*4380*/  @!P0 STG.E.U8 desc[UR16][R6.64+0x38], R9 ;  /* 0x0000380906008986 */ /* 0x0001e2000c101110 */
[----:B------:R-:W-:Y:S05]  /*4390*/  @P1 BRA `(.L_x_97) ;  /* 0x0000000000041947 */ /* 0x000fea0003800000 */
[----:B------:R1:W5:Y:S02]  /*43a0*/  LDG.E.U8 R8, desc[UR16][R16.64+0x39] ;  /* 0x0000391010087981 */ /* 0x000364000c1e1100 */
.L_x_97:
[----:B------:R-:W-:Y:S05]  /*43b0*/  BSYNC B1 ;  /* 0x0000000000017941 */ /* 0x000fea0003800000 */
.L_x_96:
[----:B------:R-:W-:Y:S05]  /*43c0*/  @P1 BRA `(.L_x_98) ;  /* 0x0000000800601947 */ /* 0x000fea0003800000 */
[----:B-----5:R-:W-:-:S04]  /*43d0*/  LOP3.LUT R8, R8, 0xff, RZ, 0xc0, !PT ;  /* 0x000000ff08087812 */ /* 0x020fc800078ec0ff */
[----:B------:R-:W-:-:S05]  /*43e0*/  F2FP.F16.E4M3.UNPACK_B R8, R8 ;  /* 0x00000008ff08723e */ /* 0x000fca00020006ff */
[----:B0-----:R-:W-:-:S05]  /*43f0*/  HADD2.F32 R9, -RZ, R8.H0_H0 ;  /* 0x20000008ff097230 */ /* 0x001fca0000004100 */
[----:B------:R-:W-:-:S04]  /*4400*/  FMUL R9, R9, R10 ;  /* 0x0000000a09097220 */ /* 0x000fc80000400000 */
[----:B------:R-:W-:-:S05]  /*4410*/  FFMA R9, R14, R3, R9 ;  /* 0x000000030e097223 */ /* 0x000fca0000000009 */
[----:B------:R-:W-:-:S05]  /*4420*/  F2FP.SATFINITE.E4M3.F32.PACK_AB_MERGE_C R9, RZ, R9, RZ ;  /* 0x00000009ff09723e */ /* 0x000fca00048070ff */
[----:B------:R0:W-:Y:S01]  /*4430*/  STG.E.U8 desc[UR16][R6.64+0x39], R9 ;  /* 0x0000390906007986 */ /* 0x0001e2000c101110 */
[----:B------:R-:W-:Y:S05]  /*4440*/  BRA `(.L_x_98) ;  /* 0x0000000800407947 */ /* 0x000fea0003800000 */
.L_x_33:
[C---:B------:R-:W-:Y:S01]  /*4450*/  ISETP.GE.AND P3, PT, R26.reuse, 0x1, PT ;  /* 0x000000011a00780c */ /* 0x040fe20003f66270 */
[-C--:B--2---:R-:W-:Y:S01]  /*4460*/  FMUL R79, R79, R3.reuse ;  /* 0x000000034f4f7220 */ /* 0x084fe20000400000 */
[----:B------:R-:W-:Y:S01]  /*4470*/  ISETP.GE.AND P0, PT, R26, 0x2, PT ;  /* 0x000000021a00780c */ /* 0x000fe20003f06270 */
[-C--:B------:R-:W-:Y:S01]  /*4480*/  FMUL R78, R78, R3.reuse ;  /* 0x000000034e4e7220 */ /* 0x080fe20000400000 */
[----:B------:R-:W-:Y:S01]  /*4490*/  ISETP.LT.OR P1, PT, R25, 0x1, !P3 ;  /* 0x000000011900780c */ /* 0x000fe20005f21670 */
[-C--:B------:R-:W-:Y:S01]  /*44a0*/  FMUL R77, R77, R3.reuse ;  /* 0x000000034d4d7220 */ /* 0x080fe20000400000 */
[C---:B------:R-:W-:Y:S01]  /*44b0*/  ISETP.LT.OR P2, PT, R25.reuse, 0x1, !P0 ;  /* 0x000000011900780c */ /* 0x040fe20004741670 */
[-C--:B------:R-:W-:Y:S01]  /*44c0*/  FMUL R76, R76, R3.reuse ;  /* 0x000000034c4c7220 */ /* 0x080fe20000400000 */
[----:B------:R-:W-:Y:S01]  /*44d0*/  ISETP.LT.OR P3, PT, R25, 0x9, !P3 ;  /* 0x000000091900780c */ /* 0x000fe20005f61670 */
[----:B------:R-:W-:Y:S01]  /*44e0*/  FMUL R75, R75, R3 ;  /* 0x000000034b4b7220 */ /* 0x000fe20000400000 */
[----:B------:R-:W-:Y:S01]  /*44f0*/  F2FP.SATFINITE.E4M3.F32.PACK_AB_MERGE_C R79, RZ, R79, RZ ;  /* 0x0000004fff4f723e */ /* 0x000fe200048070ff */
[-C--:B------:R-:W-:Y:S01]  /*4500*/  FMUL R74, R74, R3.reuse ;  /* 0x000000034a4a7220 */ /* 0x080fe20000400000 */
[----:B------:R-:W-:Y:S01]  /*4510*/  F2FP.SATFINITE.E4M3.F32.PACK_AB_MERGE_C R13, RZ, R78, RZ ;  /* 0x0000004eff0d723e */ /* 0x000fe200048070ff */
[----:B------:R-:W-:Y:S01]  /*4520*/  FMUL R73, R73, R3 ;  /* 0x0000000349497220 */ /* 0x000fe20000400000 */
[----:B------:R-:W-:Y:S01]  /*4530*/  F2FP.SATFINITE.E4M3.F32.PACK_AB_MERGE_C R77, RZ, R77, RZ ;  /* 0x0000004dff4d723e */ /* 0x000fe200048070ff */
[-C--:B------:R-:W-:Y:S01]  /*4540*/  FMUL R72, R72, R3.reuse ;  /* 0x0000000348487220 */ /* 0x080fe20000400000 */
[----:B------:R-:W-:Y:S01]  /*4550*/  ISETP.LT.OR P0, PT, R25, 0x9, !P0 ;  /* 0x000000091900780c */ /* 0x000fe20004701670 */
[----:B------:R-:W-:Y:S01]  /*4560*/  @!P1 STG.E.U8 desc[UR16][R8.64], R79 ;  /* 0x0000004f08009986 */ /* 0x000fe2000c101110 */
[C---:B------:R-:W-:Y:S01]  /*4570*/  ISETP.GE.AND P1, PT, R26.reuse, 0x9, PT ;  /* 0x000000091a00780c */ /* 0x040fe20003f26270 */
[----:B------:R-:W-:Y:S01]  /*4580*/  FMUL R71, R71, R3 ;  /* 0x0000000347477220 */ /* 0x000fe20000400000 */
[----:B------:R-:W-:Y:S01]  /*4590*/  F2FP.SATFINITE.E4M3.F32.PACK_AB_MERGE_C R75, RZ, R75, RZ ;  /* 0x0000004bff4b723e */ /* 0x000fe200048070ff */
[----:B------:R0:W-:Y:S01]  /*45a0*/  @!P2 STG.E.U8 desc[UR16][R8.64+0x1], R13 ;  /* 0x0000010d0800a986 */ /* 0x0001e2000c101110 */
[----:B------:R-:W-:Y:S01]  /*45b0*/  ISETP.GE.AND P2, PT, R26, 0xa, PT ;  /* 0x0000000a1a00780c */ /* 0x000fe20003f46270 */
[-C--:B------:R-:W-:Y:S01]  /*45c0*/  FMUL R70, R70, R3.reuse ;  /* 0x0000000346467220 */ /* 0x080fe20000400000 */
[----:B------:R-:W-:Y:S01]  /*45d0*/  F2FP.SATFINITE.E4M3.F32.PACK_AB_MERGE_C R17, RZ, R74, RZ ;  /* 0x0000004aff11723e */ /* 0x000fe200048070ff */
[----:B------:R-:W-:Y:S01]  /*45e0*/  @!P3 STG.E.U8 desc[UR16][R6.64], R77 ;  /* 0x0000004d0600b986 */ /* 0x000fe2000c101110 */
[C---:B------:R-:W-:Y:S01]  /*45f0*/  ISETP.LT.OR P3, PT, R25.reuse, 0x1, !P1 ;  /* 0x000000011900780c */ /* 0x040fe20004f61670 */
[-C--:B------:R-:W-:Y:S01]  /*4600*/  FMUL R68, R68, R3.reuse ;  /* 0x0000000344447220 */ /* 0x080fe20000400000 */
[----:B------:R-:W-:Y:S01]  /*4610*/  ISETP.LT.OR P5, PT, R25, 0x1, !P2 ;  /* 0x000000011900780c */ /* 0x000fe200057a1670 */
[-C--:B------:R-:W-:Y:S01]  /*4620*/  FMUL R67, R67, R3.reuse ;  /* 0x0000000343437220 */ /* 0x080fe20000400000 */
[----:B------:R-:W-:Y:S01]  /*4630*/  ISETP.LT.OR P1, PT, R25, 0x9, !P1 ;  /* 0x000000091900780c */ /* 0x000fe20004f21670 */
[----:B------:R-:W-:Y:S01]  /*4640*/  FMUL R65, R65, R3 ;  /* 0x0000000341417220 */ /* 0x000fe20000400000 */
[----:B------:R-:W-:Y:S01]  /*4650*/  F2FP.SATFINITE.E4M3.F32.PACK_AB_MERGE_C R73, RZ, R73, RZ ;  /* 0x00000049ff49723e */ /* 0x000fe200048070ff */
[-C--:B------:R-:W-:Y:S01]  /*4660*/  FMUL R66, R66, R3.reuse ;  /* 0x0000000342427220 */ /* 0x080fe20000400000 */
[----:B0-----:R-:W-:Y:S01]  /*4670*/  F2FP.SATFINITE.E4M3.F32.PACK_AB_MERGE_C R13, RZ, R76, RZ ;  /* 0x0000004cff0d723e */ /* 0x001fe200048070ff */
[-C--:B------:R-:W-:Y:S01]  /*4680*/  FMUL R64, R64, R3.reuse ;  /* 0x0000000340407220 */ /* 0x080fe20000400000 */
[----:B------:R-:W-:Y:S01]  /*4690*/  ISETP.LT.OR P2, PT, R25, 0x9, !P2 ;  /* 0x000000091900780c */ /* 0x000fe20005741670 */
[-C--:B------:R-:W-:Y:S01]  /*46a0*/  FMUL R63, R63, R3.reuse ;  /* 0x000000033f3f7220 */ /* 0x080fe20000400000 */
[----:B------:R-:W-:Y:S01]  /*46b0*/  F2FP.SATFINITE.E4M3.F32.PACK_AB_MERGE_C R27, RZ, R72, RZ ;  /* 0x00000048ff1b723e */ /* 0x000fe200048070ff */
[----:B------:R0:W-:Y:S01]  /*46c0*/  @!P0 STG.E.U8 desc[UR16][R6.64+0x1], R13 ;  /* 0x0000010d06008986 */ /* 0x0001e2000c101110 */
[C---:B------:R-:W-:Y:S01]  /*46d0*/  ISETP.GE.AND P0, PT, R26.reuse, 0x11, PT ;  /* 0x000000111a00780c */ /* 0x040fe20003f06270 */
[----:B------:R-:W-:Y:S01]  /*46e0*/  FMUL R61, R61, R3 ;  /* 0x000000033d3d7220 */ /* 0x000fe20000400000 */
[----:B------:R-:W-:Y:S01]  /*46f0*/  F2FP.SATFINITE.E4M3.F32.PACK_AB_MERGE_C R71, RZ, R71, RZ ;  /* 0x00000047ff47723e */ /* 0x000fe200048070ff */
[----:B------:R-:W-:Y:S01]  /*4700*/  @!P3 STG.E.U8 desc[UR16][R8.64+0x8], R75 ;  /* 0x0000084b0800b986 */ /* 0x000fe2000c101110 */
[----:B------:R-:W-:Y:S01]  /*4710*/  ISETP.GE.AND P3, PT, R26, 0x12, PT ;  /* 0x000000121a00780c */ /* 0x000fe20003f66270 */
[----:B------:R-:W-:Y:S01]  /*4720*/  FMUL R62, R62, R3 ;  /* 0x000000033e3e7220 */ /* 0x000fe20000400000 */
[----:B------:R-:W-:Y:S01]  /*4730*/  F2FP.SATFINITE.E4M3.F32.PACK_AB_MERGE_C R67, RZ, R67, RZ ;  /* 0x00000043ff43723e */ /* 0x000fe200048070ff */
[----:B------:R1:W-:Y:S01]  /*4740*/  @!P5 STG.E.U8 desc[UR16][R8.64+0x9], R17 ;  /* 0x000009110800d986 */ /* 0x0003e2000c101110 */
[----:B------:R-:W-:Y:S01]  /*4750*/  ISETP.LT.OR P5, PT, R25, 0x1, !P3 ;  /* 0x000000011900780c */ /* 0x000fe20005fa1670 */
[-C--:B------:R-:W-:Y:S01]  /*4760*/  FMUL R59, R59, R3.reuse ;  /* 0x000000033b3b7220 */ /* 0x080fe20000400000 */
[C---:B------:R-:W-:Y:S01]  /*4770*/  ISETP.LT.OR P3, PT, R25.reuse, 0x9, !P3 ;  /* 0x000000091900780c */ /* 0x040fe20005f61670 */
[----:B------:R-:W-:Y:S01]  /*4780*/  @!P1 STG.E.U8 desc[UR16][R6.64+0x8], R73 ;  /* 0x0000084906009986 */ /* 0x000fe2000c101110 */
[----:B------:R-:W-:Y:S01]  /*4790*/  ISETP.LT.OR P1, PT, R25, 0x1, !P0 ;  /* 0x000000011900780c */ /* 0x000fe20004721670 */
[-C--:B------:R-:W-:Y:S01]  /*47a0*/  FMUL R60, R60, R3.reuse ;  /* 0x000000033c3c7220 */ /* 0x080fe20000400000 */
[----:B0-----:R-:W-:Y:S01]  /*47b0*/  F2FP.SATFINITE.E4M3.F32.PACK_AB_MERGE_C R13, RZ, R70, RZ ;  /* 0x00000046ff0d723e */ /* 0x001fe200048070ff */
[----:B------:R-:W-:Y:S01]  /*47c0*/  @!P2 STG.E.U8 desc[UR16][R6.64+0x9], R27 ;  /* 0x0000091b0600a986 */ /* 0x000fe2000c101110 */
[----:B------:R-:W-:Y:S01]  /*47d0*/  ISETP.GE.AND P2, PT, R26, 0x19, PT ;  /* 0x000000191a00780c */ /* 0x000fe20003f46270 */
[-C--:B------:R-:W-:Y:S01]  /*47e0*/  FMUL R57, R57, R3.reuse ;  /* 0x0000000339397220 */ /* 0x080fe20000400000 */
[C---:B------:R-:W-:Y:S01]  /*47f0*/  ISETP.LT.OR P0, PT, R25.reuse, 0x9, !P0 ;  /* 0x000000091900780c */ /* 0x040fe20004701670 */
[-C--:B------:R-:W-:Y:S01]  /*4800*/  FMUL R58, R58, R3.reuse ;  /* 0x000000033a3a7220 */ /* 0x080fe20000400000 */
[----:B------:R-:W-:Y:S01]  /*4810*/  ISETP.LT.OR P6, PT, R25, 0x1, !P2 ;  /* 0x000000011900780c */ /* 0x000fe200057c1670 */
[----:B------:R0:W-:Y:S01]  /*4820*/  @!P5 STG.E.U8 desc[UR16][R8.64+0x11], R13 ;  /* 0x0000110d0800d986 */ /* 0x0001e2000c101110 */
[----:B-1----:R-:W-:Y:S01]  /*4830*/  F2FP.SATFINITE.E4M3.F32.PACK_AB_MERGE_C R17, RZ, R68, RZ ;  /* 0x00000044ff11723e */ /* 0x002fe200048070ff */
[----:B------:R-:W-:Y:S01]  /*4840*/  FMUL R56, R56, R3 ;  /* 0x0000000338387220 */ /* 0x000fe20000400000 */
[----:B------:R-:W-:Y:S01]  /*4850*/  F2FP.SATFINITE.E4M3.F32.PACK_AB_MERGE_C R65, RZ, R65, RZ ;  /* 0x00000041ff41723e */ /* 0x000fe200048070ff */
[----:B------:R-:W-:Y:S01]  /*4860*/  @!P1 STG.E.U8 desc[UR16][R8.64+0x10], R71 ;  /* 0x0000104708009986 */ /* 0x000fe2000c101110 */
[----:B------:R-:W-:Y:S01]  /*4870*/  ISETP.GE.AND P1, PT, R26, 0x1a, PT ;  /* 0x0000001a1a00780c */ /* 0x000fe20003f26270 */
[-C--:B------:R-:W-:Y:S01]  /*4880*/  FMUL R23, R23, R3.reuse ;  /* 0x0000000317177220 */ /* 0x080fe20000400000 */
[C---:B------:R-:W-:Y:S01]  /*4890*/  ISETP.LT.OR P2, PT, R25.reuse, 0x9, !P2 ;  /* 0x000000091900780c */ /* 0x040fe20005741670 */
[----:B------:R1:W-:Y:S01]  /*48a0*/  @!P3 STG.E.U8 desc[UR16][R6.64+0x11], R17 ;  /* 0x000011110600b986 */ /* 0x0003e2000c101110 */
[----:B------:R-:W-:Y:S01]  /*48b0*/  ISETP.LT.OR P5, PT, R25, 0x1, !P1 ;  /* 0x000000011900780c */ /* 0x000fe20004fa1670 */
[-C--:B------:R-:W-:Y:S01]  /*48c0*/  FMUL R21, R21, R3.reuse ;  /* 0x0000000315157220 */ /* 0x080fe20000400000 */
[----:B------:R-:W-:Y:S01]  /*48d0*/  ISETP.LT.OR P3, PT, R25, 0x9, !P1 ;  /* 0x000000091900780c */ /* 0x000fe20004f61670 */
[----:B------:R-:W-:Y:S01]  /*48e0*/  @!P0 STG.E.U8 desc[UR16][R6.64+0x10], R67 ;  /* 0x0000104306008986 */ /* 0x000fe2000c101110 */
[----:B0-----:R-:W-:Y:S01]  /*48f0*/  F2FP.SATFINITE.E4M3.F32.PACK_AB_MERGE_C R13, RZ, R66, RZ ;  /* 0x00000042ff0d723e */ /* 0x001fe200048070ff */
[-C--:B------:R-:W-:Y:S01]  /*4900*/  FMUL R22, R22, R3.reuse ;  /* 0x0000000316167220 */ /* 0x080fe20000400000 */
[C---:B------:R-:W-:Y:S01]  /*4910*/  ISETP.GE.AND P0, PT, R26.reuse, 0x21, PT ;  /* 0x000000211a00780c */ /* 0x040fe20003f06270 */
[----:B------:R-:W-:Y:S01]  /*4920*/  @!P6 STG.E.U8 desc[UR16][R8.64+0x18], R65 ;  /* 0x000018410800e986 */ /* 0x000fe2000c101110 */
[----:B------:R-:W-:Y:S01]  /*4930*/  ISETP.GE.AND P1, PT, R26, 0x22, PT ;  /* 0x000000221a00780c */ /* 0x000fe20003f26270 */
[-C--:B------:R-:W-:Y:S01]  /*4940*/  FMUL R19, R19, R3.reuse ;  /* 0x0000000313137220 */ /* 0x080fe20000400000 */
[C---:B------:R-:W-:Y:S01]  /*4950*/  ISETP.LT.OR P6, PT, R25.reuse, 0x1, !P0 ;  /* 0x000000011900780c */ /* 0x040fe200047c1670 */
[-C--:B------:R-:W-:Y:S01]  /*4960*/  FMUL R20, R20, R3.reuse ;  /* 0x0000000314147220 */ /* 0x080fe20000400000 */
[----:B-1----:R-:W-:Y:S01]  /*4970*/  F2FP.SATFINITE.E4M3.F32.PACK_AB_MERGE_C R17, RZ, R64, RZ ;  /* 0x00000040ff11723e */ /* 0x002fe200048070ff */
[----:B------:R0:W-:Y:S01]  /*4980*/  @!P5 STG.E.U8 desc[UR16][R8.64+0x19], R13 ;  /* 0x0000190d0800d986 */ /* 0x0001e2000c101110 */
[----:B------:R-:W-:Y:S01]  /*4990*/  ISETP.LT.OR P5, PT, R25, 0x1, !P1 ;  /* 0x000000011900780c */ /* 0x000fe20004fa1670 */
[----:B------:R-:W-:Y:S01]  /*49a0*/  FMUL R15, R15, R3 ;  /* 0x000000030f0f7220 */ /* 0x000fe20000400000 */
[----:B------:R-:W-:Y:S01]  /*49b0*/  F2FP.SATFINITE.E4M3.F32.PACK_AB_MERGE_C R63, RZ, R63, RZ ;  /* 0x0000003fff3f723e */ /* 0x000fe200048070ff */
[----:B------:R1:W-:Y:S01]  /*49c0*/  @!P3 STG.E.U8 desc[UR16][R6.64+0x19], R17 ;  /* 0x000019110600b986 */ /* 0x0003e2000c101110 */
[----:B------:R-:W-:Y:S01]  /*49d0*/  F2FP.SATFINITE.E4M3.F32.PACK_AB_MERGE_C R61, RZ, R61, RZ ;  /* 0x0000003dff3d723e */ /* 0x000fe200048070ff */
[-C--:B------:R-:W-:Y:S01]  /*49e0*/  FMUL R18, R18, R3.reuse ;  /* 0x0000000312127220 */ /* 0x080fe20000400000 */
[----:B------:R-:W-:Y:S01]  /*49f0*/  F2FP.SATFINITE.E4M3.F32.PACK_AB_MERGE_C R27, RZ, R62, RZ ;  /* 0x0000003eff1b723e */ /* 0x000fe200048070ff */
[----:B------:R-:W-:Y:S01]  /*4a00*/  @!P2 STG.E.U8 desc[UR16][R6.64+0x18], R63 ;  /* 0x0000183f0600a986 */ /* 0x000fe2000c101110 */
[----:B------:R-:W-:Y:S01]  /*4a10*/  ISETP.LT.OR P3, PT, R25, 0x9, !P1 ;  /* 0x000000091900780c */ /* 0x000fe20004f61670 */
[-C--:B------:R-:W-:Y:S01]  /*4a20*/  FMUL R11, R11, R3.reuse ;  /* 0x000000030b0b7220 */ /* 0x080fe20000400000 */
[----:B------:R-:W-:Y:S01]  /*4a30*/  ISETP.GE.AND P2, PT, R26, 0x29, PT ;  /* 0x000000291a00780c */ /* 0x000fe20003f46270 */
[----:B------:R-:W-:Y:S01]  /*4a40*/  @!P6 STG.E.U8 desc[UR16][R8.64+0x20], R61 ;  /* 0x0000203d0800e986 */ /* 0x000fe2000c101110 */
[C---:B------:R-:W-:Y:S01]  /*4a50*/  ISETP.LT.OR P0, PT, R25.reuse, 0x9, !P0 ;  /* 0x000000091900780c */ /* 0x040fe20004701670 */
[----:B------:R-:W-:Y:S01]  /*4a60*/  FMUL R14, R14, R3 ;  /* 0x000000030e0e7220 */ /* 0x000fe20000400000 */
[----:B------:R-:W-:Y:S01]  /*4a70*/  ISETP.GE.AND P1, PT, R26, 0x2a, PT ;  /* 0x0000002a1a00780c */ /* 0x000fe20003f26270 */
[----:B------:R-:W-:Y:S01]  /*4a80*/  @!P5 STG.E.U8 desc[UR16][R8.64+0x21], R27 ;  /* 0x0000211b0800d986 */ /* 0x000fe2000c101110 */
[----:B------:R-:W-:-:S02]  /*4a90*/  ISETP.LT.OR P6, PT, R25, 0x1, !P2 ;  /* 0x000000011900780c */ /* 0x000fc400057c1670 */
[C---:B------:R-:W-:Y:S02]  /*4aa0*/  ISETP.LT.OR P5, PT, R25.reuse, 0x1, !P1 ;  /* 0x000000011900780c */ /* 0x040fe40004fa1670 */
[----:B------:R-:W-:Y:S02]  /*4ab0*/  F2FP.SATFINITE.E4M3.F32.PACK_AB_MERGE_C R59, RZ, R59, RZ ;  /* 0x0000003bff3b723e */ /* 0x000fe400048070ff */
[----:B0-----:R-:W-:Y:S02]  /*4ac0*/  F2FP.SATFINITE.E4M3.F32.PACK_AB_MERGE_C R13, RZ, R60, RZ ;  /* 0x0000003cff0d723e */ /* 0x001fe400048070ff */
[----:B------:R-:W-:Y:S01]  /*4ad0*/  F2FP.SATFINITE.E4M3.F32.PACK_AB_MERGE_C R57, RZ, R57, RZ ;  /* 0x00000039ff39723e */ /* 0x000fe200048070ff */
[----:B------:R-:W-:Y:S01]  /*4ae0*/  @!P0 STG.E.U8 desc[UR16][R6.64+0x20], R59 ;  /* 0x0000203b06008986 */ /* 0x000fe2000c101110 */
[----:B-1----:R-:W-:Y:S02]  /*4af0*/  F2FP.SATFINITE.E4M3.F32.PACK_AB_MERGE_C R17, RZ, R58, RZ ;  /* 0x0000003aff11723e */ /* 0x002fe400048070ff */
[C---:B------:R-:W-:Y:S01]  /*4b00*/  ISETP.LT.OR P1, PT, R25.reuse, 0x9, !P1 ;  /* 0x000000091900780c */ /* 0x040fe20004f21670 */
[----:B------:R0:W-:Y:S01]  /*4b10*/  @!P3 STG.E.U8 desc[UR16][R6.64+0x21], R13 ;  /* 0x0000210d0600b986 */ /* 0x0001e2000c101110 */
[----:B------:R-:W-:-:S02]  /*4b20*/  ISETP.LT.OR P2, PT, R25, 0x9, !P2 ;  /* 0x000000091900780c */ /* 0x000fc40005741670 */
[C---:B------:R-:W-:Y:S01]  /*4b30*/  ISETP.GE.AND P3, PT, R26.reuse, 0x31, PT ;  /* 0x000000311a00780c */ /* 0x040fe20003f66270 */
[----:B------:R-:W-:Y:S01]  /*4b40*/  @!P6 STG.E.U8 desc[UR16][R8.64+0x28], R57 ;  /* 0x000028390800e986 */ /* 0x000fe2000c101110 */
[----:B------:R-:W-:Y:S02]  /*4b50*/  ISETP.GE.AND P0, PT, R26, 0x32, PT ;  /* 0x000000321a00780c */ /* 0x000fe40003f06270 */
[----:B------:R-:W-:Y:S01]  /*4b60*/  F2FP.SATFINITE.E4M3.F32.PACK_AB_MERGE_C R23, RZ, R23, RZ ;  /* 0x00000017ff17723e */ /* 0x000fe200048070ff */
[----:B------:R1:W-:Y:S01]  /*4b70*/  @!P5 STG.E.U8 desc[UR16][R8.64+0x29], R17 ;  /* 0x000029110800d986 */ /* 0x0003e2000c101110 */
[C---:B------:R-:W-:Y:S02]  /*4b80*/  ISETP.LT.OR P5, PT, R25.reuse, 0x1, !P3 ;  /* 0x000000011900780c */ /* 0x040fe40005fa1670 */
[----:B------:R-:W-:Y:S02]  /*4b90*/  ISETP.LT.OR P6, PT, R25, 0x1, !P0 ;  /* 0x000000011900780c */ /* 0x000fe400047c1670 */
[----:B0-----:R-:W-:Y:S01]  /*4ba0*/  F2FP.SATFINITE.E4M3.F32.PACK_AB_MERGE_C R13, RZ, R56, RZ ;  /* 0x00000038ff0d723e */ /* 0x001fe200048070ff */
[----:B------:R-:W-:Y:S01]  /*4bb0*/  @!P2 STG.E.U8 desc[UR16][R6.64+0x28], R23 ;  /* 0x000028170600a986 */ /* 0x000fe2000c101110 */
[----:B------:R-:W-:-:S02]  /*4bc0*/  F2FP.SATFINITE.E4M3.F32.PACK_AB_MERGE_C R21, RZ, R21, RZ ;  /* 0x00000015ff15723e */ /* 0x000fc400048070ff */
[C---:B------:R-:W-:Y:S01]  /*4bd0*/  ISETP.GE.AND P2, PT, R26.reuse, 0x3a, PT ;  /* 0x0000003a1a00780c */ /* 0x040fe20003f46270 */
[----:B------:R0:W-:Y:S01]  /*4be0*/  @!P1 STG.E.U8 desc[UR16][R6.64+0x29], R13 ;  /* 0x0000290d06009986 */ /* 0x0001e2000c101110 */
[C---:B------:R-:W-:Y:S02]  /*4bf0*/  ISETP.LT.OR P1, PT, R25.reuse, 0x9, !P3 ;  /* 0x000000091900780c */ /* 0x040fe40005f21670 */
[----:B-1----:R-:W-:Y:S01]  /*4c00*/  F2FP.SATFINITE.E4M3.F32.PACK_AB_MERGE_C R17, RZ, R22, RZ ;  /* 0x00000016ff11723e */ /* 0x002fe200048070ff */
[----:B------:R-:W-:Y:S01]  /*4c10*/  @!P5 STG.E.U8 desc[UR16][R8.64+0x30], R21 ;  /* 0x000030150800d986 */ /* 0x000fe2000c101110 */
[----:B------:R-:W-:Y:S02]  /*4c20*/  ISETP.GE.AND P3, PT, R26, 0x39, PT ;  /* 0x000000391a00780c */ /* 0x000fe40003f66270 */
[C---:B------:R-:W-:Y:S01]  /*4c30*/  ISETP.LT.OR P0, PT, R25.reuse, 0x9, !P0 ;  /* 0x000000091900780c */ /* 0x040fe20004701670 */
[----:B------:R1:W-:Y:S01]  /*4c40*/  @!P6 STG.E.U8 desc[UR16][R8.64+0x31], R17 ;  /* 0x000031110800e986 */ /* 0x0003e2000c101110 */
[----:B------:R-:W-:-:S02]  /*4c50*/  ISETP.LT.OR P5, PT, R25, 0x1, !P3 ;  /* 0x000000011900780c */ /* 0x000fc40005fa1670 */
[C---:B------:R-:W-:Y:S02]  /*4c60*/  ISETP.LT.OR P6, PT, R25.reuse, 0x1, !P2 ;  /* 0x000000011900780c */ /* 0x040fe400057c1670 */
[C---:B------:R-:W-:Y:S02]  /*4c70*/  ISETP.LT.OR P3, PT, R25.reuse, 0x9, !P3 ;  /* 0x000000091900780c */ /* 0x040fe40005f61670 */
[----:B------:R-:W-:Y:S02]  /*4c80*/  ISETP.LT.OR P2, PT, R25, 0x9, !P2 ;  /* 0x000000091900780c */ /* 0x000fe40005741670 */
[----:B------:R-:W-:Y:S02]  /*4c90*/  F2FP.SATFINITE.E4M3.F32.PACK_AB_MERGE_C R19, RZ, R19, RZ ;  /* 0x00000013ff13723e */ /* 0x000fe400048070ff */
[----:B0-----:R-:W-:Y:S02]  /*4ca0*/  F2FP.SATFINITE.E4M3.F32.PACK_AB_MERGE_C R13, RZ, R20, RZ ;  /* 0x00000014ff0d723e */ /* 0x001fe400048070ff */
[----:B------:R-:W-:Y:S01]  /*4cb0*/  F2FP.SATFINITE.E4M3.F32.PACK_AB_MERGE_C R15, RZ, R15, RZ ;  /* 0x0000000fff0f723e */ /* 0x000fe200048070ff */
[----:B------:R0:W-:Y:S01]  /*4cc0*/  @!P1 STG.E.U8 desc[UR16][R6.64+0x30], R19 ;  /* 0x0000301306009986 */ /* 0x0001e2000c101110 */
[----:B-1----:R-:W-:-:S02]  /*4cd0*/  F2FP.SATFINITE.E4M3.F32.PACK_AB_MERGE_C R17, RZ, R18, RZ ;  /* 0x00000012ff11723e */ /* 0x002fc400048070ff */
[----:B------:R-:W-:Y:S01]  /*4ce0*/  F2FP.SATFINITE.E4M3.F32.PACK_AB_MERGE_C R11, RZ, R11, RZ ;  /* 0x0000000bff0b723e */ /* 0x000fe200048070ff */
[----:B------:R0:W-:Y:S01]  /*4cf0*/  @!P0 STG.E.U8 desc[UR16][R6.64+0x31], R13 ;  /* 0x0000310d06008986 */ /* 0x0001e2000c101110 */
[----:B------:R-:W-:-:S03]  /*4d00*/  F2FP.SATFINITE.E4M3.F32.PACK_AB_MERGE_C R21, RZ, R14, RZ ;  /* 0x0000000eff15723e */ /* 0x000fc600048070ff */
[----:B------:R0:W-:Y:S04]  /*4d10*/  @!P5 STG.E.U8 desc[UR16][R8.64+0x38], R15 ;  /* 0x0000380f0800d986 */ /* 0x0001e8000c101110 */
[----:B------:R0:W-:Y:S04]  /*4d20*/  @!P6 STG.E.U8 desc[UR16][R8.64+0x39], R17 ;  /* 0x000039110800e986 */ /* 0x0001e8000c101110 */
[----:B------:R0:W-:Y:S04]  /*4d30*/  @!P3 STG.E.U8 desc[UR16][R6.64+0x38], R11 ;  /* 0x0000380b0600b986 */ /* 0x0001e8000c101110 */
[----:B------:R0:W-:Y:S02]  /*4d40*/  @!P2 STG.E.U8 desc[UR16][R6.64+0x39], R21 ;  /* 0x000039150600a986 */ /* 0x0001e4000c101110 */
.L_x_98:
[----:B------:R-:W-:Y:S05]  /*4d50*/  BSYNC B0 ;  /* 0x0000000000007941 */ /* 0x000fea0003800000 */
.L_x_32:
[----:B------:R-:W-:Y:S01]  /*4d60*/  ULDC UR6, c[0x0][0xc] ;  /* 0x0000030000067ab9 */ /* 0x000fe20000000800 */
[----:B------:R-:W-:Y:S01]  /*4d70*/  ULDC UR7, c[0x0][0x10] ;  /* 0x0000040000077ab9 */ /* 0x000fe20000000800 */
[----:B0-----:R-:W0:Y:S01]  /*4d80*/  LDC R9, c[0x0][0x14] ;  /* 0x00000500ff097b82 */ /* 0x001e220000000800 */
[----:B------:R-:W-:Y:S01]  /*4d90*/  UIMAD.WIDE.U32 UR6, UR6, UR7, URZ ;  /* 0x00000007060672a5 */ /* 0x000fe2000f8e003f */
[----:B------:R-:W-:Y:S02]  /*4da0*/  IMAD.MOV.U32 R6, RZ, RZ, R0 ;  /* 0x000000ffff067224 */ /* 0x000fe400078e0000 */
[----:B------:R-:W-:Y:S02]  /*4db0*/  IMAD.MOV.U32 R7, RZ, RZ, R5 ;  /* 0x000000ffff077224 */ /* 0x000fe400078e0005 */
[----:B------:R-:W-:Y:S02]  /*4dc0*/  IMAD.MOV.U32 R12, RZ, RZ, -0x1 ;  /* 0xffffffffff0c7424 */ /* 0x000fe400078e00ff */
[----:B------:R-:W-:-:S02]  /*4dd0*/  IMAD.MOV.U32 R69, RZ, RZ, -0x1 ;  /* 0xffffffffff457424 */ /* 0x000fc400078e00ff */
[----:B0-----:R-:W-:-:S04]  /*4de0*/  IMAD.WIDE.U32 R6, R9, UR6, R6 ;  /* 0x0000000609067c25 */ /* 0x001fc8000f8e0006 */
[----:B------:R-:W-:Y:S01]  /*4df0*/  IMAD R5, R9, UR7, RZ ;  /* 0x0000000709057c24 */ /* 0x000fe2000f8e02ff */
[----:B------:R-:W-:Y:S01]  /*4e00*/  ULDC.64 UR6, c[0x0][0x650] ;  /* 0x0001940000067ab9 */ /* 0x000fe20000000a00 */
[----:B------:R-:W-:Y:S01]  /*4e10*/  IMAD.MOV.U32 R0, RZ, RZ, R6 ;  /* 0x000000ffff007224 */ /* 0x000fe200078e0006 */
[----:B------:R-:W-:Y:S01]  /*4e20*/  ISETP.GE.U32.AND P0, PT, R6, UR6, PT ;  /* 0x0000000606007c0c */ /* 0x000fe2000bf06070 */
[----:B------:R-:W-:Y:S01]  /*4e30*/  IMAD.IADD R5, R7, 0x1, R5 ;  /* 0x0000000107057824 */ /* 0x000fe200078e0205 */
[----:B------:R-:W-:-:S04]  /*4e40*/  PRMT R7, RZ, 0x7610, R7 ;  /* 0x00007610ff077816 */ /* 0x000fc80000000007 */
[----:B------:R-:W-:-:S13]  /*4e50*/  ISETP.GE.U32.AND.EX P0, PT, R5, UR7, PT, P0 ;  /* 0x0000000705007c0c */ /* 0x000fda000bf06100 */
[----:B------:R-:W-:Y:S05]  /*4e60*/  @P0 BRA `(.L_x_99) ;  /* 0x0000000400640947 */ /* 0x000fea0003800000 */
[----:B------:R-:W0:Y:S01]  /*4e70*/  S2R R20, SR_CTAID.X ;  /* 0x0000000000147919 */ /* 0x000e220000002500 */
[----:B------:R-:W0:Y:S01]  /*4e80*/  LDC.64 R14, c[0x0][0x628] ;  /* 0x00018a00ff0e7b82 */ /* 0x000e220000000a00 */
[----:B------:R-:W-:Y:S01]  /*4e90*/  ULDC UR6, c[0x0][0x150] ;  /* 0x0000540000067ab9 */ /* 0x000fe20000000800 */
[----:B------:R-:W-:Y:S01]  /*4ea0*/  IMAD.MOV.U32 R12, RZ, RZ, R0 ;  /* 0x000000ffff0c7224 */ /* 0x000fe200078e0000 */
[----:B------:R-:W0:Y:S01]  /*4eb0*/  S2R R22, SR_CTAID.Y ;  /* 0x0000000000167919 */ /* 0x000e220000002600 */
[----:B------:R-:W-:-:S04]  /*4ec0*/  IMAD.MOV.U32 R13, RZ, RZ, R5 ;  /* 0x000000ffff0d7224 */ /* 0x000fc800078e0005 */
[----:B------:R-:W0:Y:S08]  /*4ed0*/  LDC R23, c[0x0][0x144] ;  /* 0x00005100ff177b82 */ /* 0x000e300000000800 */
[----:B-1234-:R-:W1:Y:S08]  /*4ee0*/  LDC R16, c[0x0][0x630] ;  /* 0x00018c00ff107b82 */ /* 0x01ee700000000800 */
[----:B------:R-:W2:Y:S01]  /*4ef0*/  LDC.64 R18, c[0x0][0x620] ;  /* 0x00018800ff127b82 */ /* 0x000ea20000000a00 */
[----:B0-----:R-:W-:-:S04]  /*4f00*/  ISETP.NE.U32.AND P0, PT, R14, RZ, PT ;  /* 0x000000ff0e00720c */ /* 0x001fc80003f05070 */
[----:B------:R-:W-:Y:S02]  /*4f10*/  ISETP.NE.AND.EX P0, PT, R15, RZ, PT, P0 ;  /* 0x000000ff0f00720c */ /* 0x000fe40003f05300 */
[----:B------:R-:W-:-:S05]  /*4f20*/  I2FP.F32.U32 R6, R20 ;  /* 0x0000001400067245 */ /* 0x000fca0000201000 */
[----:B------:R-:W-:-:S04]  /*4f30*/  FMUL R6, R6, UR6 ;  /* 0x0000000606067c20 */ /* 0x000fc80008400000 */
[----:B------:R0:W3:Y:S02]  /*4f40*/  F2I.U32.TRUNC.NTZ R21, R6 ;  /* 0x0000000600157305 */ /* 0x0000e4000020f000 */
[----:B-1----:R-:W-:Y:S05]  /*4f50*/  @!P0 BRA `(.L_x_100) ;  /* 0x0000000000288947 */ /* 0x002fea0003800000 */
[----:B------:R-:W1:Y:S02]  /*4f60*/  LDC R7, c[0x0][0x634] ;  /* 0x00018d00ff077b82 */ /* 0x000e640000000800 */
[----:B-1----:R-:W-:-:S05]  /*4f70*/  IADD3 R11, P0, R0, R7, RZ ;  /* 0x00000007000b7210 */ /* 0x002fca0007f1e0ff */
[----:B------:R-:W-:-:S04]  /*4f80*/  IMAD.X R17, RZ, RZ, R5, P0 ;  /* 0x000000ffff117224 */ /* 0x000fc800000e0605 */
[----:B0-----:R-:W-:-:S04]  /*4f90*/  IMAD.WIDE.U32 R6, R17, R14, RZ ;  /* 0x0000000e11067225 */ /* 0x001fc800078e00ff */
[----:B-----5:R-:W-:-:S04]  /*4fa0*/  IMAD.WIDE.U32 R8, P0, R11, R15, R6 ;  /* 0x0000000f0b087225 */ /* 0x020fc80007800006 */
[----:B------:R-:W-:-:S04]  /*4fb0*/  IMAD.WIDE.U32 R6, R11, R14, RZ ;  /* 0x0000000e0b067225 */ /* 0x000fc800078e00ff */
[----:B------:R-:W-:Y:S01]  /*4fc0*/  IMAD.X R13, RZ, RZ, RZ, P0 ;  /* 0x000000ffff0d7224 */ /* 0x000fe200000e06ff */
[----:B------:R-:W-:Y:S01]  /*4fd0*/  IADD3 RZ, P0, R7, R8, RZ ;  /* 0x0000000807ff7210 */ /* 0x000fe20007f1e0ff */
[----:B------:R-:W-:-:S04]  /*4fe0*/  IMAD.MOV.U32 R12, RZ, RZ, R9 ;  /* 0x000000ffff0c7224 */ /* 0x000fc800078e0009 */
[----:B------:R-:W-:-:S08]  /*4ff0*/  IMAD.WIDE.U32.X R12, R17, R15, R12, P0 ;  /* 0x0000000f110c7225 */ /* 0x000fd000000e040c */
.L_x_100:
[-CC-:B------:R-:W-:Y:S01]  /*5000*/  SHF.R.U64 R69, R12, R16.reuse, R13.reuse ;  /* 0x000000100c457219 */ /* 0x180fe2000000120d */
[----:B------:R-:W1:Y:S01]  /*5010*/  LDC.64 R28, c[0x0][0x640] ;  /* 0x00019000ff1c7b82 */ /* 0x000e620000000a00 */
[----:B0-----:R-:W-:Y:S01]  /*5020*/  SHF.R.U32.HI R6, RZ, R16, R13 ;  /* 0x00000010ff067219 */ /* 0x001fe2000001160d */
[----:B---3--:R-:W-:Y:S01]  /*5030*/  IMAD.MOV R21, RZ, RZ, -R21 ;  /* 0x000000ffff157224 */ /* 0x008fe200078e0a15 */
[----:B------:R-:W-:Y:S01]  /*5040*/  IADD3 R9, P0, RZ, -R69, RZ ;  /* 0x80000045ff097210 */ /* 0x000fe20007f1e0ff */
[----:B------:R-:W-:Y:S01]  /*5050*/  ULDC UR6, c[0x0][0x154] ;  /* 0x0000550000067ab9 */ /* 0x000fe20000000800 */
[----:B------:R-:W-:Y:S02]  /*5060*/  IMAD.MOV.U32 R11, RZ, RZ, 0x1 ;  /* 0x00000001ff0b7424 */ /* 0x000fe400078e00ff */
[----:B------:R-:W-:Y:S01]  /*5070*/  IMAD R21, R23, R21, R20 ;  /* 0x0000001517157224 */ /* 0x000fe200078e0214 */
[----:B------:R-:W0:Y:S01]  /*5080*/  LDC R12, c[0x0][0x618] ;  /* 0x00018600ff0c7b82 */ /* 0x000e220000000800 */
[----:B------:R-:W-:-:S02]  /*5090*/  IMAD.X R7, RZ, RZ, ~R6, P0 ;  /* 0x000000ffff077224 */ /* 0x000fc400000e0e06 */
[----:B------:R-:W-:Y:S02]  /*50a0*/  IMAD.MOV.U32 R6, RZ, RZ, R0 ;  /* 0x000000ffff067224 */ /* 0x000fe400078e0000 */
[-C--:B--2--5:R-:W-:Y:S02]  /*50b0*/  IMAD R8, R7, R18.reuse, RZ ;  /* 0x0000001207087224 */ /* 0x0a4fe400078e02ff */
[----:B------:R-:W-:Y:S01]  /*50c0*/  IMAD.MOV.U32 R7, RZ, RZ, R5 ;  /* 0x000000ffff077224 */ /* 0x000fe200078e0005 */
[----:B------:R-:W2:Y:S01]  /*50d0*/  LDC R24, c[0x0][0x608] ;  /* 0x00018200ff187b82 */ /* 0x000ea20000000800 */
[----:B------:R-:W-:-:S04]  /*50e0*/  IMAD.WIDE.U32 R6, R9, R18, R6 ;  /* 0x0000001209067225 */ /* 0x000fc800078e0006 */
[----:B------:R-:W-:-:S03]  /*50f0*/  IMAD R9, R9, R19, R8 ;  /* 0x0000001309097224 */ /* 0x000fc600078e0208 */
[----:B------:R-:W3:Y:S01]  /*5100*/  LDC R26, c[0x0][0x658] ;  /* 0x00019600ff1a7b82 */ /* 0x000ee20000000800 */
[----:B------:R-:W-:Y:S01]  /*5110*/  I2FP.F32.U32 R8, R22 ;  /* 0x0000001600087245 */ /* 0x000fe20000201000 */
[----:B------:R-:W-:Y:S01]  /*5120*/  IMAD.IADD R7, R7, 0x1, R9 ;  /* 0x0000000107077824 */ /* 0x000fe200078e0209 */
[----:B-1----:R-:W-:Y:S01]  /*5130*/  ISETP.NE.U32.AND P0, PT, R28, RZ, PT ;  /* 0x000000ff1c00720c */ /* 0x002fe20003f05070 */
[----:B------:R-:W-:Y:S02]  /*5140*/  IMAD.MOV.U32 R9, RZ, RZ, -0x1 ;  /* 0xffffffffff097424 */ /* 0x000fe400078e00ff */
[----:B------:R-:W-:Y:S02]  /*5150*/  FMUL R8, R8, UR6 ;  /* 0x0000000608087c20 */ /* 0x000fe40008400000 */
[----:B------:R-:W1:Y:S01]  /*5160*/  LDC R19, c[0x0][0x148] ;  /* 0x00005200ff137b82 */ /* 0x000e620000000800 */
[----:B0-----:R-:W-:Y:S01]  /*5170*/  SHF.R.U64 R16, R6, R12, R7 ;  /* 0x0000000c06107219 */ /* 0x001fe20000001207 */
[----:B------:R0:W4:Y:S01]  /*5180*/  F2I.U32.TRUNC.NTZ R17, R8 ;  /* 0x0000000800117305 */ /* 0x000122000020f000 */
[----:B------:R-:W-:-:S02]  /*5190*/  ISETP.NE.AND.EX P0, PT, R29, RZ, PT, P0 ;  /* 0x000000ff1d00720c */ /* 0x000fc40003f05300 */
[----:B------:R-:W-:-:S03]  /*51a0*/  SHF.R.U32.HI R7, RZ, R12, R7 ;  /* 0x0000000cff077219 */ /* 0x000fc60000011607 */
[----:B------:R-:W0:Y:S01]  /*51b0*/  LDC R20, c[0x0][0x600] ;  /* 0x00018000ff147b82 */ /* 0x000e220000000800 */
[-CC-:B--2---:R-:W-:Y:S02]  /*51c0*/  SHF.R.U64 R14, R16, R24.reuse, R7.reuse ;  /* 0x00000018100e7219 */ /* 0x184fe40000001207 */
[----:B------:R-:W-:-:S05]  /*51d0*/  SHF.R.U32.HI R7, RZ, R24, R7 ;  /* 0x00000018ff077219 */ /* 0x000fca0000011607 */
[----:B------:R-:W2:Y:S01]  /*51e0*/  LDC R25, c[0x0][0x648] ;  /* 0x00019200ff197b82 */ /* 0x000ea20000000800 */
[-CC-:B---3--:R-:W-:Y:S02]  /*51f0*/  SHF.R.U64 R18, R14, R26.reuse, R7.reuse ;  /* 0x0000001a0e127219 */ /* 0x188fe40000001207 */
[-C--:B------:R-:W-:Y:S02]  /*5200*/  SHF.L.U32 R9, R9, R26.reuse, RZ ;  /* 0x0000001a09097219 */ /* 0x080fe400000006ff */
[-C--:B------:R-:W-:Y:S01]  /*5210*/  SHF.R.U32.HI R7, RZ, R26.reuse, R7 ;  /* 0x0000001aff077219 */ /* 0x080fe20000011607 */
[----:B------:R-:W-:Y:S01]  /*5220*/  IMAD.MOV.U32 R6, RZ, RZ, R18 ;  /* 0x000000ffff067224 */ /* 0x000fe200078e0012 */
[----:B------:R-:W-:Y:S01]  /*5230*/  SHF.L.U32 R24, R11, R26, RZ ;  /* 0x0000001a0b187219 */ /* 0x000fe200000006ff */
[----:B------:R-:W3:Y:S01]  /*5240*/  LDC R27, c[0x0][0x638] ;  /* 0x00018e00ff1b7b82 */ /* 0x000ee20000000800 */
[----:B------:R-:W-:-:S07]  /*5250*/  LOP3.LUT R23, RZ, R9, RZ, 0x33, !PT ;  /* 0x00000009ff177212 */ /* 0x000fce00078e33ff */
[----:B------:R-:W0:Y:S01]  /*5260*/  LDC R30, c[0x0][0x610] ;  /* 0x00018400ff1e7b82 */ /* 0x000e220000000800 */
[----:B----4-:R-:W-:Y:S05]  /*5270*/  @!P0 BRA `(.L_x_101) ;  /* 0x0000000000288947 */ /* 0x010fea0003800000 */
[----:B------:R-:W4:Y:S02]  /*5280*/  LDC R11, c[0x0][0x64c] ;  /* 0x00019300ff0b7b82 */ /* 0x000f240000000800 */
[----:B----4-:R-:W-:-:S05]  /*5290*/  IADD3 R11, P0, R18, R11, RZ ;  /* 0x0000000b120b7210 */ /* 0x010fca0007f1e0ff */
[----:B------:R-:W-:-:S04]  /*52a0*/  IMAD.X R15, RZ, RZ, R7, P0 ;  /* 0x000000ffff0f7224 */ /* 0x000fc800000e0607 */
[----:B------:R-:W-:-:S04]  /*52b0*/  IMAD.WIDE.U32 R6, R15, R28, RZ ;  /* 0x0000001c0f067225 */ /* 0x000fc800078e00ff */
[----:B0-----:R-:W-:-:S04]  /*52c0*/  IMAD.WIDE.U32 R8, P0, R11, R29, R6 ;  /* 0x0000001d0b087225 */ /* 0x001fc80007800006 */
[----:B------:R-:W-:-:S04]  /*52d0*/  IMAD.WIDE.U32 R6, R11, R28, RZ ;  /* 0x0000001c0b067225 */ /* 0x000fc800078e00ff */
[----:B------:R-:W-:Y:S01]  /*52e0*/  IMAD.X R13, RZ, RZ, RZ, P0 ;  /* 0x000000ffff0d7224 */ /* 0x000fe200000e06ff */
[----:B------:R-:W-:Y:S01]  /*52f0*/  IADD3 RZ, P0, R7, R8, RZ ;  /* 0x0000000807ff7210 */ /* 0x000fe20007f1e0ff */
[----:B------:R-:W-:-:S04]  /*5300*/  IMAD.MOV.U32 R12, RZ, RZ, R9 ;  /* 0x000000ffff0c7224 */ /* 0x000fc800078e0009 */
[----:B------:R-:W-:-:S08]  /*5310*/  IMAD.WIDE.U32.X R6, R15, R29, R12, P0 ;  /* 0x0000001d0f067225 */ /* 0x000fd000000e040c */
.L_x_101:
[----:B--2---:R-:W-:Y:S01]  /*5320*/  SHF.R.U64 R6, R6, R25, R7 ;  /* 0x0000001906067219 */ /* 0x004fe20000001207 */
[----:B0-----:R-:W-:Y:S01]  /*5330*/  VIADD R11, R20, 0xffffffff ;  /* 0xffffffff140b7836 */ /* 0x001fe20000000000 */
[----:B------:R-:W-:Y:S01]  /*5340*/  LOP3.LUT R9, R14, R23, RZ, 0xc0, !PT ;  /* 0x000000170e097212 */ /* 0x000fe200078ec0ff */
[----:B------:R-:W-:Y:S02]  /*5350*/  IMAD.MOV R17, RZ, RZ, -R17 ;  /* 0x000000ffff117224 */ /* 0x000fe400078e0a11 */
[----:B------:R-:W-:Y:S02]  /*5360*/  IMAD.MOV R7, RZ, RZ, -R6 ;  /* 0x000000ffff077224 */ /* 0x000fe400078e0a06 */
[----:B------:R-:W-:Y:S01]  /*5370*/  IMAD R24, R24, R6, R9 ;  /* 0x0000000618187224 */ /* 0x000fe200078e0209 */
[----:B------:R-:W-:Y:S01]  /*5380*/  LOP3.LUT R9, R16, R11, RZ, 0xc0, !PT ;  /* 0x0000000b10097212 */ /* 0x000fe200078ec0ff */
[----:B-1----:R-:W-:Y:S02]  /*5390*/  @P4 IMAD R21, R19, R17, R22 ;  /* 0x0000001113154224 */ /* 0x002fe400078e0216 */
[----:B---3--:R-:W-:-:S02]  /*53a0*/  IMAD R6, R7, R27, R18 ;  /* 0x0000001b07067224 */ /* 0x008fc400078e0212 */
[----:B------:R-:W-:Y:S02]  /*53b0*/  IMAD R24, R24, R30, R21 ;  /* 0x0000001e18187224 */ /* 0x000fe400078e0215 */
[----:B------:R-:W-:Y:S02]  /*53c0*/  IMAD R9, R6, R20, R9 ;  /* 0x0000001406097224 */ /* 0x000fe400078e0209 */
[----:B------:R-:W-:-:S03]  /*53d0*/  IMAD.MOV.U32 R7, RZ, RZ, 0x1 ;  /* 0x00000001ff077424 */ /* 0x000fc600078e00ff */
[----:B------:R-:W-:Y:S02]  /*53e0*/  SEL R12, R9, R24, !P4 ;  /* 0x00000018090c7207 */ /* 0x000fe40006000000 */
[----:B------:R-:W-:-:S07]  /*53f0*/  SEL R24, R24, R9, !P4 ;  /* 0x0000000918187207 */ /* 0x000fce0006000000 */
.L_x_99:
[----:B------:R-:W-:Y:S01]  /*5400*/  LOP3.LUT P0, RZ, R7, 0xff, RZ, 0xc0, !PT ;  /* 0x000000ff07ff7812 */ /* 0x000fe2000780c0ff */
[----:B-1234-:R-:W-:-:S12]  /*5410*/  IMAD.MOV.U32 R16, RZ, RZ, R24 ;  /* 0x000000ffff107224 */ /* 0x01efd800078e0018 */
[----:B------:R-:W-:Y:S05]  /*5420*/  @P0 BRA `(.L_x_102) ;  /* 0xffffffbc00400947 */ /* 0x000fea000383ffff */
[----:B------:R-:W-:Y:S05]  /*5430*/  EXIT ;  /* 0x000000000000794d */ /* 0x000fea0003800000 */
.L_x_4:
[----:B0-----:R-:W-:Y:S01]  /*5440*/  ULDC.64 UR4, c[0x0][0x650] ;  /* 0x0001940000047ab9 */ /* 0x001fe20000000a00 */
        /* <DEDUP_REMOVED lines=25> */
.L_x_104:
[-CC-:B------:R-:W-:Y:S01]  /*55e0*/  SHF.R.U64 R16, R14, R18.reuse, R15.reuse ;  /* 0x000000120e107219 */ /* 0x180fe2000000120f */
[----:B------:R-:W0:Y:S01]  /*55f0*/  LDC R22, c[0x0][0x618] ;  /* 0x00018600ff167b82 */ /* 0x000e220000000800 */
[----:B------:R-:W-:Y:S01]  /*5600*/  SHF.R.U32.HI R7, RZ, R18, R15 ;  /* 0x00000012ff077219 */ /* 0x000fe2000001160f */
[----:B------:R-:W-:Y:S01]  /*5610*/  ULDC UR4, c[0x0][0x150] ;  /* 0x0000540000047ab9 */ /* 0x000fe20000000800 */
[----:B------:R-:W-:Y:S01]  /*5620*/  IADD3 R9, P0, RZ, -R16, RZ ;  /* 0x80000010ff097210 */ /* 0x000fe20007f1e0ff */
[----:B------:R-:W-:Y:S01]  /*5630*/  IMAD.MOV.U32 R10, RZ, RZ, R0 ;  /* 0x000000ffff0a7224 */ /* 0x000fe200078e0000 */
[----:B------:R-:W-:Y:S01]  /*5640*/  I2FP.F32.U32 R12, R6 ;  /* 0x00000006000c7245 */ /* 0x000fe20000201000 */
[----:B------:R-:W-:Y:S02]  /*5650*/  IMAD.MOV.U32 R11, RZ, RZ, R5 ;  /* 0x000000ffff0b7224 */ /* 0x000fe400078e0005 */
[----:B------:R-:W1:Y:S01]  /*5660*/  LDC.64 R24, c[0x0][0x640] ;  /* 0x00019000ff187b82 */ /* 0x000e620000000a00 */
[----:B------:R-:W-:-:S02]  /*5670*/  IMAD.X R7, RZ, RZ, ~R7, P0 ;  /* 0x000000ffff077224 */ /* 0x000fc400000e0e07 */
[----:B------:R-:W-:Y:S01]  /*5680*/  FMUL R13, R12, UR4 ;  /* 0x000000040c0d7c20 */ /* 0x000fe20008400000 */
[----:B------:R-:W-:Y:S01]  /*5690*/  IMAD.WIDE.U32 R10, R9, R20, R10 ;  /* 0x00000014090a7225 */ /* 0x000fe200078e000a */
[----:B------:R-:W-:-:S03]  /*56a0*/  ULDC UR4, c[0x0][0x154] ;  /* 0x0000550000047ab9 */ /* 0x000fc60000000800 */
[----:B------:R-:W-:Y:S01]  /*56b0*/  IMAD R12, R7, R20, RZ ;  /* 0x00000014070c7224 */ /* 0x000fe200078e02ff */
[----:B------:R-:W2:Y:S01]  /*56c0*/  LDC R15, c[0x0][0x144] ;  /* 0x00005100ff0f7b82 */ /* 0x000ea20000000800 */
[----:B------:R-:W3:Y:S02]  /*56d0*/  F2I.U32.TRUNC.NTZ R13, R13 ;  /* 0x0000000d000d7305 */ /* 0x000ee4000020f000 */
[----:B------:R-:W-:Y:S02]  /*56e0*/  IMAD R7, R9, R21, R12 ;  /* 0x0000001509077224 */ /* 0x000fe400078e020c */
[----:B------:R-:W-:Y:S02]  /*56f0*/  IMAD.MOV.U32 R12, RZ, RZ, 0x1 ;  /* 0x00000001ff0c7424 */ /* 0x000fe400078e00ff */
[----:B------:R-:W-:Y:S01]  /*5700*/  IMAD.IADD R7, R11, 0x1, R7 ;  /* 0x000000010b077824 */ /* 0x000fe200078e0207 */
[----:B------:R-:W4:Y:S04]  /*5710*/  LDC R18, c[0x0][0x608] ;  /* 0x00018200ff127b82 */ /* 0x000f280000000800 */
[----:B0-----:R-:W-:-:S02]  /*5720*/  SHF.R.U64 R14, R10, R22, R7 ;  /* 0x000000160a0e7219 */ /* 0x001fc40000001207 */
[----:B------:R-:W-:Y:S02]  /*5730*/  I2FP.F32.U32 R10, R8 ;  /* 0x00000008000a7245 */ /* 0x000fe40000201000 */
[----:B------:R-:W0:Y:S01]  /*5740*/  LDC R23, c[0x0][0x658] ;  /* 0x00019600ff177b82 */ /* 0x000e220000000800 */
[----:B-1----:R-:W-:Y:S01]  /*5750*/  ISETP.NE.U32.AND P0, PT, R24, RZ, PT ;  /* 0x000000ff1800720c */ /* 0x002fe20003f05070 */
[----:B---3--:R-:W-:Y:S01]  /*5760*/  IMAD.MOV R9, RZ, RZ, -R13 ;  /* 0x000000ffff097224 */ /* 0x008fe200078e0a0d */
[----:B------:R-:W-:Y:S01]  /*5770*/  SHF.R.U32.HI R7, RZ, R22, R7 ;  /* 0x00000016ff077219 */ /* 0x000fe20000011607 */
[----:B------:R-:W-:Y:S01]  /*5780*/  FMUL R10, R10, UR4 ;  /* 0x000000040a0a7c20 */ /* 0x000fe20008400000 */
[----:B------:R-:W-:-:S03]  /*5790*/  ISETP.NE.AND.EX P0, PT, R25, RZ, PT, P0 ;  /* 0x000000ff1900720c */ /* 0x000fc60003f05300 */
[----:B------:R-:W1:Y:S01]  /*57a0*/  LDC R21, c[0x0][0x148] ;  /* 0x00005200ff157b82 */ /* 0x000e620000000800 */
[----:B--2---:R-:W-:Y:S01]  /*57b0*/  IMAD R22, R15, R9, R6 ;  /* 0x000000090f167224 */ /* 0x004fe200078e0206 */
[----:B------:R2:W3:Y:S06]  /*57c0*/  F2I.U32.TRUNC.NTZ R19, R10 ;  /* 0x0000000a00137305 */ /* 0x0004ec000020f000 */
[----:B------:R-:W1:Y:S01]  /*57d0*/  LDC R20, c[0x0][0x600] ;  /* 0x00018000ff147b82 */ /* 0x000e620000000800 */
[-CC-:B----4-:R-:W-:Y:S02]  /*57e0*/  SHF.R.U64 R17, R14, R18.reuse, R7.reuse ;  /* 0x000000120e117219 */ /* 0x190fe40000001207 */
[----:B------:R-:W-:Y:S01]  /*57f0*/  SHF.R.U32.HI R6, RZ, R18, R7 ;  /* 0x00000012ff067219 */ /* 0x000fe20000011607 */
[----:B------:R-:W-:-:S04]  /*5800*/  IMAD.MOV.U32 R18, RZ, RZ, -0x1 ;  /* 0xffffffffff127424 */ /* 0x000fc800078e00ff */
[----:B------:R-:W4:Y:S01]  /*5810*/  LDC R26, c[0x0][0x648] ;  /* 0x00019200ff1a7b82 */ /* 0x000f220000000800 */
[-C--:B0-----:R-:W-:Y:S02]  /*5820*/  SHF.L.U32 R9, R18, R23.reuse, RZ ;  /* 0x0000001712097219 */ /* 0x081fe400000006ff */
[-CC-:B------:R-:W-:Y:S02]  /*5830*/  SHF.R.U64 R18, R17, R23.reuse, R6.reuse ;  /* 0x0000001711127219 */ /* 0x180fe40000001206 */
[-C--:B------:R-:W-:Y:S02]  /*5840*/  SHF.R.U32.HI R7, RZ, R23.reuse, R6 ;  /* 0x00000017ff077219 */ /* 0x080fe40000011606 */
[----:B------:R-:W-:Y:S01]  /*5850*/  SHF.L.U32 R23, R12, R23, RZ ;  /* 0x000000170c177219 */ /* 0x000fe200000006ff */
[----:B------:R-:W0:Y:S01]  /*5860*/  LDC R27, c[0x0][0x638] ;  /* 0x00018e00ff1b7b82 */ /* 0x000e220000000800 */
[----:B------:R-:W-:Y:S01]  /*5870*/  LOP3.LUT R28, RZ, R9, RZ, 0x33, !PT ;  /* 0x00000009ff1c7212 */ /* 0x000fe200078e33ff */
[----:B------:R-:W-:-:S06]  /*5880*/  IMAD.MOV.U32 R6, RZ, RZ, R18 ;  /* 0x000000ffff067224 */ /* 0x000fcc00078e0012 */
[----:B------:R-:W0:Y:S01]  /*5890*/  LDC R29, c[0x0][0x610] ;  /* 0x00018400ff1d7b82 */ /* 0x000e220000000800 */
[----:B--23--:R-:W-:Y:S05]  /*58a0*/  @!P0 BRA `(.L_x_105) ;  /* 0x0000000000288947 */ /* 0x00cfea0003800000 */
[----:B------:R-:W2:Y:S02]  /*58b0*/  LDC R9, c[0x0][0x64c] ;  /* 0x00019300ff097b82 */ /* 0x000ea40000000800 */
[----:B--2---:R-:W-:-:S05]  /*58c0*/  IADD3 R9, P0, R18, R9, RZ ;  /* 0x0000000912097210 */ /* 0x004fca0007f1e0ff */
        /* <DEDUP_REMOVED lines=8> */
.L_x_105:
[----:B----4-:R-:W-:Y:S01]  /*5950*/  SHF.R.U64 R7, R6, R26, R7 ;  /* 0x0000001a06077219 */ /* 0x010fe20000001207 */
[----:B-1----:R-:W-:Y:S01]  /*5960*/  VIADD R11, R20, 0xffffffff ;  /* 0xffffffff140b7836 */ /* 0x002fe20000000000 */
[----:B------:R-:W-:Y:S01]  /*5970*/  LOP3.LUT R6, R17, R28, RZ, 0xc0, !PT ;  /* 0x0000001c11067212 */ /* 0x000fe200078ec0ff */
[----:B------:R-:W-:Y:S02]  /*5980*/  IMAD.MOV R19, RZ, RZ, -R19 ;  /* 0x000000ffff137224 */ /* 0x000fe400078e0a13 */
[----:B------:R-:W-:Y:S01]  /*5990*/  IMAD.MOV R9, RZ, RZ, -R7 ;  /* 0x000000ffff097224 */ /* 0x000fe200078e0a07 */
[----:B------:R-:W-:Y:S01]  /*59a0*/  LOP3.LUT R11, R14, R11, RZ, 0xc0, !PT ;  /* 0x0000000b0e0b7212 */ /* 0x000fe200078ec0ff */
[----:B------:R-:W-:Y:S02]  /*59b0*/  @P4 IMAD R22, R21, R19, R8 ;  /* 0x0000001315164224 */ /* 0x000fe400078e0208 */
[----:B------:R-:W-:Y:S02]  /*59c0*/  IMAD R7, R23, R7, R6 ;  /* 0x0000000717077224 */ /* 0x000fe400078e0206 */
[----:B0-----:R-:W-:-:S02]  /*59d0*/  IMAD R6, R9, R27, R18 ;  /* 0x0000001b09067224 */ /* 0x001fc400078e0212 */
[----:B------:R-:W-:Y:S02]  /*59e0*/  IMAD R14, R7, R29, R22 ;  /* 0x0000001d070e7224 */ /* 0x000fe400078e0216 */
[----:B------:R-:W-:Y:S02]  /*59f0*/  IMAD R7, R6, R20, R11 ;  /* 0x0000001406077224 */ /* 0x000fe400078e020b */
[----:B------:R-:W-:Y:S02]  /*5a00*/  IMAD.MOV.U32 R10, RZ, RZ, 0x1 ;  /* 0x00000001ff0a7424 */ /* 0x000fe400078e00ff */
[----:B------:R-:W-:Y:S01]  /*5a10*/  IMAD.MOV.U32 R9, RZ, RZ, R16 ;  /* 0x000000ffff097224 */ /* 0x000fe200078e0010 */
[----:B------:R-:W-:Y:S02]  /*5a20*/  SEL R17, R7, R14, !P4 ;  /* 0x0000000e07117207 */ /* 0x000fe40006000000 */
[----:B------:R-:W-:-:S07]  /*5a30*/  SEL R14, R14, R7, !P4 ;  /* 0x000000070e0e7207 */ /* 0x000fce0006000000 */
.L_x_103:
[----:B------:R-:W-:-:S08]  /*5a40*/  NOP ;  /* 0x0000000000007918 */ /* 0x000fd00000000000 */
[----:B------:R-:W0:-:S00]  /*5a50*/  USETMAXREG.DEALLOC.CTAPOOL 0x28 ;  /* 0x00000028000079c8 */ /* 0x000e0000080e0500 */
[----:B0-----:R-:W-:-:S13]  /*5a60*/  ISETP.NE.AND P0, PT, R3, RZ, PT ;  /* 0x000000ff0300720c */ /* 0x001fda0003f05270 */
[----:B------:R-:W-:Y:S05]  /*5a70*/  @P0 EXIT ;  /* 0x000000000000094d */ /* 0x000fea0003800000 */
[----:B------:R-:W-:Y:S01]  /*5a80*/  LOP3.LUT P0, RZ, R10, 0xff, RZ, 0xc0, !PT ;  /* 0x000000ff0aff7812 */ /* 0x000fe2000780c0ff */
[----:B------:R-:W-:Y:S02]  /*5a90*/  IMAD.MOV.U32 R10, RZ, RZ, 0x1 ;  /* 0x00000001ff0a7424 */ /* 0x000fe400078e00ff */
[----:B------:R-:W-:-:S10]  /*5aa0*/  IMAD.MOV.U32 R13, RZ, RZ, RZ ;  /* 0x000000ffff0d7224 */ /* 0x000fd400078e00ff */
[----:B------:R-:W-:Y:S05]  /*5ab0*/  @!P0 BRA `(.L_x_106) ;  /* 0x0000000c00388947 */ /* 0x000fea0003800000 */
[----:B------:R-:W0:Y:S01]  /*5ac0*/  LDC R3, c[0x0][0x28c] ;  /* 0x0000a300ff037b82 */ /* 0x000e220000000800 */
[----:B------:R-:W-:Y:S01]  /*5ad0*/  ULDC UR5, c[0x0][0x600] ;  /* 0x0001800000057ab9 */ /* 0x000fe20000000800 */
[----:B------:R-:W-:Y:S01]  /*5ae0*/  ULDC UR4, c[0x0][0xc] ;  /* 0x0000030000047ab9 */ /* 0x000fe20000000800 */
[----:B------:R-:W-:Y:S01]  /*5af0*/  UIADD3 UR16, UR5, -0x1, URZ ;  /* 0xffffffff05107890 */ /* 0x000fe2000fffe03f */
[C---:B------:R-:W-:Y:S01]  /*5b00*/  LOP3.LUT P2, RZ, R2.reuse, 0x7f, RZ, 0xc0, !PT ;  /* 0x0000007f02ff7812 */ /* 0x040fe2000784c0ff */
[----:B------:R-:W-:Y:S01]  /*5b10*/  ULDC UR6, c[0x0][0x658] ;  /* 0x0001960000067ab9 */ /* 0x000fe20000000800 */
[----:B------:R-:W-:Y:S01]  /*5b20*/  ULDC UR5, c[0x0][0x10] ;  /* 0x0000040000057ab9 */ /* 0x000fe20000000800 */
[----:B------:R-:W-:Y:S01]  /*5b30*/  UMOV UR7, 0xffffffff ;  /* 0xffffffff00077882 */ /* 0x000fe20000000000 */
[----:B------:R-:W-:Y:S01]  /*5b40*/  UMOV UR8, 0x1 ;  /* 0x0000000100087882 */ /* 0x000fe20000000000 */
[----:B------:R-:W-:Y:S01]  /*5b50*/  UIMAD.WIDE.U32 UR4, UR4, UR5, URZ ;  /* 0x00000005040472a5 */ /* 0x000fe2000f8e003f */
[----:B------:R-:W-:Y:S01]  /*5b60*/  LOP3.LUT P0, RZ, R2, 0x1f, RZ, 0xc0, !PT ;  /* 0x0000001f02ff7812 */ /* 0x000fe2000780c0ff */
[----:B------:R-:W-:Y:S01]  /*5b70*/  USHF.L.U32 UR7, UR7, UR6, URZ ;  /* 0x0000000607077299 */ /* 0x000fe2000800063f */
[----:B------:R-:W-:Y:S01]  /*5b80*/  BSSY B0, `(.L_x_106) ;  /* 0x00000c1000007945 */ /* 0x000fe20003800000 */
[----:B------:R-:W-:Y:S01]  /*5b90*/  USHF.L.U32 UR18, UR8, UR6, URZ ;  /* 0x0000000608127299 */ /* 0x000fe2000800063f */
[----:B------:R-:W-:Y:S01]  /*5ba0*/  IMAD.MOV.U32 R15, RZ, RZ, 0x1 ;  /* 0x00000001ff0f7424 */ /* 0x000fe200078e00ff */
[----:B------:R-:W-:Y:S01]  /*5bb0*/  LOP3.LUT R16, R4, 0x2, RZ, 0xfc, !PT ;  /* 0x0000000204107812 */ /* 0x000fe200078efcff */
[----:B------:R-:W-:Y:S01]  /*5bc0*/  ULDC UR6, c[0x0][0x14] ;  /* 0x0000050000067ab9 */ /* 0x000fe20000000800 */
[----:B------:R-:W-:Y:S01]  /*5bd0*/  PLOP3.LUT P0, PT, P0, P2, PT, 0x8a, 0x0 ;  /* 0x000000000000781c */ /* 0x000fe20000705172 */
[----:B------:R-:W-:Y:S01]  /*5be0*/  UIMAD.WIDE.U32 UR20, UR4, UR6, URZ ;  /* 0x00000006041472a5 */ /* 0x000fe2000f8e003f */
[----:B------:R-:W-:Y:S01]  /*5bf0*/  IMAD.MOV.U32 R10, RZ, RZ, 0x1 ;  /* 0x00000001ff0a7424 */ /* 0x000fe200078e00ff */
[----:B------:R-:W-:Y:S01]  /*5c00*/  UIMAD UR13, UR5, UR6, URZ ;  /* 0x00000006050d72a4 */ /* 0x000fe2000f8e023f */
[----:B------:R-:W-:Y:S01]  /*5c10*/  IMAD.MOV.U32 R13, RZ, RZ, RZ ;  /* 0x000000ffff0d7224 */ /* 0x000fe200078e00ff */
[----:B------:R-:W-:Y:S01]  /*5c20*/  ULOP3.LUT UR17, URZ, UR7, URZ, 0x33, !UPT ;  /* 0x000000073f117292 */ /* 0x000fe2000f8e333f */
[----:B0-----:R-:W-:Y:S01]  /*5c30*/  VIADD R3, R3, 0x3f ;  /* 0x0000003f03037836 */ /* 0x001fe20000000000 */
[----:B------:R-:W-:Y:S01]  /*5c40*/  UIADD3 UR13, UR21, UR13, URZ ;  /* 0x0000000d150d7290 */ /* 0x000fe2000fffe03f */
[----:B------:R-:W-:-:S03]  /*5c50*/  ULDC.64 UR22, c[0x0][0x198] ;  /* 0x0000660000167ab9 */ /* 0x000fc60000000a00 */
[----:B------:R-:W-:-:S04]  /*5c60*/  SHF.R.S32.HI R6, RZ, 0x1f, R3 ;  /* 0x0000001fff067819 */ /* 0x000fc80000011403 */
[----:B------:R-:W-:-:S04]  /*5c70*/  LEA.HI R6, R6, R3, RZ, 0x6 ;  /* 0x0000000306067211 */ /* 0x000fc800078f30ff */
[----:B------:R-:W-:-:S05]  /*5c80*/  SHF.R.S32.HI R12, RZ, 0x6, R6 ;  /* 0x00000006ff0c7819 */ /* 0x000fca0000011406 */
[----:B------:R-:W-:-:S07]  /*5c90*/  VIADD R11, R12, 0x1 ;  /* 0x000000010c0b7836 */ /* 0x000fce0000000000 */
.L_x_118:
[----:B------:R-:W-:-:S03]  /*5ca0*/  UMOV UR4, 0xffffffff ;  /* 0xffffffff00047882 */ /* 0x000fc60000000000 */
[----:B------:R-:W-:Y:S05]  /*5cb0*/  BRA.DIV UR4, `(.L_x_107) ;  /* 0x0000001604a07947 */ /* 0x000fea000b800000 */
[----:B------:R-:W-:-:S13]  /*5cc0*/  ELECT P1, URZ, PT ;  /* 0x00000000003f782f */ /* 0x000fda0003820000 */
.L_x_143:
[----:B------:R-:W0:Y:S01]  /*5cd0*/  LDC R2, c[0x0][0x28c] ;  /* 0x0000a300ff027b82 */ /* 0x000e220000000800 */
[----:B------:R-:W-:Y:S01]  /*5ce0*/  BSSY B1, `(.L_x_108) ;  /* 0x0000037000017945 */ /* 0x000fe20003800000 */
[----:B0-----:R-:W-:-:S13]  /*5cf0*/  ISETP.LT.OR P1, PT, R2, 0x1, !P1 ;  /* 0x000000010200780c */ /* 0x001fda0004f21670 */
[----:B------:R-:W-:Y:S05]  /*5d00*/  @P1 BRA `(.L_x_109) ;  /* 0x0000000000d01947 */ /* 0x000fea0003800000 */
[----:B------:R-:W-:Y:S02]  /*5d10*/  IMAD.SHL.U32 R17, R17, 0x40, RZ ;  /* 0x0000004011117824 */ /* 0x000fe400078e00ff */
[----:B------:R-:W-:Y:S02]  /*5d20*/  IMAD.SHL.U32 R14, R14, 0x80, RZ ;  /* 0x000000800e0e7824 */ /* 0x000fe400078e00ff */
[----:B------:R-:W-:Y:S02]  /*5d30*/  IMAD.MOV.U32 R20, RZ, RZ, RZ ;  /* 0x000000ffff147224 */ /* 0x000fe400078e00ff */
[----:B------:R-:W-:Y:S02]  /*5d40*/  IMAD.MOV.U32 R2, RZ, RZ, R11 ;  /* 0x000000ffff027224 */ /* 0x000fe400078e000b */
[----:B------:R-:W-:Y:S02]  /*5d50*/  IMAD.MOV.U32 R3, RZ, RZ, R10 ;  /* 0x000000ffff037224 */ /* 0x000fe400078e000a */
[----:B------:R-:W-:-:S07]  /*5d60*/  IMAD.MOV.U32 R6, RZ, RZ, R13 ;  /* 0x000000ffff067224 */ /* 0x000fce00078e000d */
.L_x_113:
[----:B------:R-:W0:Y:S01]  /*5d70*/  S2R R8, SR_CgaCtaId ;  /* 0x0000000000087919 */ /* 0x000e220000008800 */
[----:B------:R-:W-:-:S04]  /*5d80*/  MOV R7, 0x400 ;  /* 0x0000040000077802 */ /* 0x000fc80000000f00 */
[----:B0-----:R-:W-:Y:S02]  /*5d90*/  LEA R19, R8, R7, 0x18 ;  /* 0x0000000708137211 */ /* 0x001fe400078ec0ff */
[----:B------:R-:W-:Y:S01]  /*5da0*/  SHF.L.U32 R7, R3, 0x1f, RZ ;  /* 0x0000001f03077819 */ /* 0x000fe200000006ff */
[----:B------:R-:W0:Y:S02]  /*5db0*/  @!P2 LDC R8, c[0x0][0x500] ;  /* 0x00014000ff08ab82 */ /* 0x000e240000000800 */
[----:B------:R-:W-:-:S04]  /*5dc0*/  IMAD R18, R6, 0x8, R19 ;  /* 0x0000000806127824 */ /* 0x000fc800078e0213 */
[----:B------:R-:W1:Y:S02]  /*5dd0*/  SYNCS.PHASECHK.TRANS64.TRYWAIT P1, [R18+URZ+0x90], R7 ;  /* 0x00009007120075a7 */ /* 0x000e64000802017f */
[----:B-1----:R-:W-:Y:S05]  /*5de0*/  @!P1 BRA `(.L_x_110) ;  /* 0x0000001400749947 */ /* 0x002fea0003800000 */
.L_x_144:
[----:B-1----:R-:W-:Y:S01]  /*5df0*/  PRMT R7, R16, 0x9910, RZ ;  /* 0x0000991010077816 */ /* 0x002fe200000000ff */
[----:B0-----:R0:W-:Y:S03]  /*5e00*/  @!P2 SYNCS.ARRIVE.TRANS64 RZ, [R18+URZ], R8 ;  /* 0x0000000812ffa9a7 */ /* 0x0011e6000800003f */
[----:B------:R-:W-:-:S13]  /*5e10*/  ISETP.NE.AND P1, PT, R7, 0x2, PT ;  /* 0x000000020700780c */ /* 0x000fda0003f25270 */
[----:B0-----:R-:W-:Y:S05]  /*5e20*/  @P1 BRA `(.L_x_111) ;  /* 0x0000000000041947 */ /* 0x001fea0003800000 */
[----:B------:R-:W-:Y:S01]  /*5e30*/  BPT.TRAP 0x1 ;  /* 0x000000040000795c */ /* 0x000fe20000300000 */
.L_x_111:
[----:B------:R-:W-:Y:S05]  /*5e40*/  @P0 BRA `(.L_x_112) ;  /* 0x0000000000040947 */ /* 0x000fea0003800000 */
[----:B------:R-:W-:Y:S01]  /*5e50*/  BPT.TRAP 0x1 ;  /* 0x000000040000795c */ /* 0x000fe20000300000 */
.L_x_112:
[--C-:B------:R-:W-:Y:S01]  /*5e60*/  IMAD R7, R6, 0x2000, R19.reuse ;  /* 0x0000200006077824 */ /* 0x100fe200078e0213 */
[----:B------:R-:W-:Y:S01]  /*5e70*/  R2UR UR9, R18 ;  /* 0x00000000120972ca */ /* 0x000fe200000e0000 */
[----:B------:R-:W-:Y:S01]  /*5e80*/  IMAD R19, R6, 0x1000, R19 ;  /* 0x0000100006137824 */ /* 0x000fe200078e0213 */
[----:B------:R-:W-:Y:S01]  /*5e90*/  UIADD3 UR4, UP0, UR22, 0xf0, URZ ;  /* 0x000000f016047890 */ /* 0x000fe2000ff1e03f */
[----:B------:R-:W-:Y:S01]  /*5ea0*/  VIADD R2, R2, 0xffffffff ;  /* 0xffffffff02027836 */ /* 0x000fe20000000000 */
[----:B------:R-:W-:Y:S01]  /*5eb0*/  R2UR UR5, R7 ;  /* 0x00000000070572ca */ /* 0x000fe200000e0000 */
[----:B------:R-:W-:Y:S01]  /*5ec0*/  UIADD3 UR24, UP1, UR22, 0x1f0, URZ ;  /* 0x000001f016187890 */ /* 0x000fe2000ff3e03f */
[----:B------:R-:W-:Y:S01]  /*5ed0*/  R2UR UR8, R19 ;  /* 0x00000000130872ca */ /* 0x000fe200000e0000 */
[----:B------:R-:W-:Y:S01]  /*5ee0*/  VIADD R6, R6, 0x1 ;  /* 0x0000000106067836 */ /* 0x000fe20000000000 */
[----:B------:R-:W-:Y:S01]  /*5ef0*/  R2UR UR11, R14 ;  /* 0x000000000e0b72ca */ /* 0x000fe200000e0000 */
[----:B------:R-:W-:Y:S01]  /*5f00*/  UIADD3.X UR25, URZ, UR23, URZ, UP1, !UPT ;  /* 0x000000173f197290 */ /* 0x000fe20008ffe43f */
[C---:B------:R-:W-:Y:S01]  /*5f10*/  R2UR UR10, R20.reuse ;  /* 0x00000000140a72ca */ /* 0x040fe200000e0000 */
[----:B------:R-:W-:Y:S01]  /*5f20*/  UMOV UR6, 0x0 ;  /* 0x0000000000067882 */ /* 0x000fe20000000000 */
[----:B------:R-:W-:Y:S01]  /*5f30*/  R2UR UR12, R9 ;  /* 0x00000000090c72ca */ /* 0x000fe200000e0000 */
[----:B------:R-:W-:Y:S01]  /*5f40*/  UMOV UR7, 0x10000000 ;  /* 0x1000000000077882 */ /* 0x000fe20000000000 */
[----:B------:R-:W-:Y:S01]  /*5f50*/  R2UR UR19, R17 ;  /* 0x00000000111372ca */ /* 0x000fe200000e0000 */
[----:B------:R-:W-:Y:S01]  /*5f60*/  VIADD R20, R20, 0x40 ;  /* 0x0000004014147836 */ /* 0x000fe20000000000 */
[----:B------:R-:W-:Y:S01]  /*5f70*/  ISETP.GT.AND P3, PT, R2, 0x1, PT ;  /* 0x000000010200780c */ /* 0x000fe20003f64270 */
[----:B------:R-:W-:Y:S01]  /*5f80*/  UIADD3 UR14, UR5, 0x200, URZ ;  /* 0x00000200050e7890 */ /* 0x000fe2000fffe03f */
[----:B------:R-:W-:Y:S01]  /*5f90*/  ISETP.NE.AND P1, PT, R6, 0x12, PT ;  /* 0x000000120600780c */ /* 0x000fe20003f25270 */
[----:B------:R-:W-:-:S02]  /*5fa0*/  UIADD3.X UR5, URZ, UR23, URZ, UP0, !UPT ;  /* 0x000000173f057290 */ /* 0x000fc400087fe43f */
[----:B------:R-:W-:Y:S01]  /*5fb0*/  UIADD3 UR15, UR8, 0x24200, URZ ;  /* 0x00024200080f7890 */ /* 0x000fe2000fffe03f */
[----:B------:R-:W-:Y:S02]  /*5fc0*/  SEL R8, RZ, 0x1, P1 ;  /* 0x00000001ff087807 */ /* 0x000fe40000800000 */
[----:B------:R-:W-:Y:S01]  /*5fd0*/  UMOV UR8, UR14 ;  /* 0x0000000e00087c82 */ /* 0x000fe20008000000 */
[----:B------:R-:W-:Y:S02]  /*5fe0*/  SEL R6, R6, RZ, P1 ;  /* 0x000000ff06067207 */ /* 0x000fe40000800000 */
[----:B------:R-:W-:Y:S01]  /*5ff0*/  LOP3.LUT R3, R3, R8, RZ, 0x3c, !PT ;  /* 0x0000000803037212 */ /* 0x000fe200078e3cff */
[----:B------:R0:W-:Y:S02]  /*6000*/  UTMALDG.3D [UR8], [UR4], desc[UR6] ;  /* 0x00000608040075b4 */ /* 0x0001e40008011000 */
[----:B0-----:R-:W-:Y:S01]  /*6010*/  UMOV UR8, UR15 ;  /* 0x0000000f00087c82 */ /* 0x001fe20008000000 */
[----:B------:R-:W-:-:S02]  /*6020*/  UMOV UR11, UR19 ;  /* 0x00000013000b7c82 */ /* 0x000fc40008000000 */
[----:B------:R0:W-:Y:S02]  /*6030*/  UTMALDG.3D [UR8], [UR24], desc[UR6] ;  /* 0x00000608180075b4 */ /* 0x0001e40008011000 */
[----:B0-----:R-:W-:Y:S05]  /*6040*/  @P3 BRA `(.L_x_113) ;  /* 0xfffffffc00483947 */ /* 0x001fea000383ffff */
.L_x_109:
[----:B------:R-:W-:Y:S05]  /*6050*/  BSYNC B1 ;  /* 0x0000000000017941 */ /* 0x000fea0003800000 */
.L_x_108:
[----:B------:R-:W-:Y:S01]  /*6060*/  LOP3.LUT P3, RZ, R15, 0xff, RZ, 0xc0, !PT ;  /* 0x000000ff0fff7812 */ /* 0x000fe2000786c0ff */
[----:B------:R-:W-:Y:S01]  /*6070*/  IMAD.IADD R6, R12, 0x1, R13 ;  /* 0x000000010c067824 */ /* 0x000fe200078e020d */
[----:B------:R-:W-:Y:S01]  /*6080*/  IADD3 R0, P5, R0, UR20, RZ ;  /* 0x0000001400007c10 */ /* 0x000fe2000ffbe0ff */
[----:B------:R-:W-:Y:S01]  /*6090*/  ULDC.64 UR4, c[0x0][0x650] ;  /* 0x0001940000047ab9 */ /* 0x000fe20000000a00 */
[----:B------:R-:W-:Y:S01]  /*60a0*/  BSSY B1, `(.L_x_114) ;  /* 0x000006c000017945 */ /* 0x000fe20003800000 */
[----:B------:R-:W-:Y:S01]  /*60b0*/  IMAD.MOV.U32 R14, RZ, RZ, -0x1 ;  /* 0xffffffffff0e7424 */ /* 0x000fe200078e00ff */
[----:B------:R-:W-:Y:S01]  /*60c0*/  ISETP.GT.U32.AND P1, PT, R6, 0x11, PT ;  /* 0x000000110600780c */ /* 0x000fe20003f24070 */
[----:B------:R-:W-:Y:S01]  /*60d0*/  IMAD.MOV.U32 R17, RZ, RZ, -0x1 ;  /* 0xffffffffff117424 */ /* 0x000fe200078e00ff */
[----:B------:R-:W-:Y:S01]  /*60e0*/  IADD3.X R5, R5, UR13, RZ, P5, !PT ;  /* 0x0000000d05057c10 */ /* 0x000fe2000affe4ff */
[----:B------:R-:W-:Y:S01]  /*60f0*/  IMAD.MOV.U32 R9, RZ, RZ, -0x1 ;  /* 0xffffffffff097424 */ /* 0x000fe200078e00ff */
[----:B------:R-:W-:-:S02]  /*6100*/  ISETP.LT.U32.AND P1, PT, R12, 0x12, P1 ;  /* 0x000000120c00780c */ /* 0x000fc40000f21070 */
[----:B------:R-:W-:Y:S01]  /*6110*/  PRMT R15, RZ, 0x7610, R15 ;  /* 0x00007610ff0f7816 */ /* 0x000fe2000000000f */
[----:B------:R-:W0:Y:S01]  /*6120*/  @P3 S2R R3, SR_CgaCtaId ;  /* 0x0000000000033919 */ /* 0x000e220000008800 */
[----:B------:R-:W-:-:S04]  /*6130*/  @P3 MOV R2, 0x400 ;  /* 0x0000040000023802 */ /* 0x000fc80000000f00 */
[----:B0-----:R-:W-:Y:S01]  /*6140*/  @P3 LEA R7, R3, R2, 0x18 ;  /* 0x0000000203073211 */ /* 0x001fe200078ec0ff */
[----:B------:R-:W-:-:S03]  /*6150*/  IMAD.WIDE.U32 R2, R6, 0x38e38e39, RZ ;  /* 0x38e38e3906027825 */ /* 0x000fc600078e00ff */
[----:B------:R0:W-:Y:S01]  /*6160*/  @P3 SYNCS.ARRIVE.TRANS64.A1T0 RZ, [R7+URZ+0x138], RZ ;  /* 0x000138ff07ff39a7 */ /* 0x0001e2000810003f */
[----:B------:R-:W-:Y:S02]  /*6170*/  ISETP.GE.U32.AND P3, PT, R12, 0x12, PT ;  /* 0x000000120c00780c */ /* 0x000fe40003f66070 */
[----:B------:R-:W-:Y:S02]  /*6180*/  PRMT R2, RZ, 0x7610, R2 ;  /* 0x00007610ff027816 */ /* 0x000fe40000000002 */
[----:B0-----:R-:W-:Y:S02]  /*6190*/  SHF.R.U32.HI R7, RZ, 0x2, R3 ;  /* 0x00000002ff077819 */ /* 0x001fe40000011603 */
[----:B------:R-:W-:Y:S02]  /*61a0*/  SEL R3, RZ, 0x1, !P1 ;  /* 0x00000001ff037807 */ /* 0x000fe40004800000 */
[----:B------:R-:W-:Y:S01]  /*61b0*/  ISETP.GE.U32.AND P1, PT, R0, UR4, PT ;  /* 0x0000000400007c0c */ /* 0x000fe2000bf26070 */
[----:B------:R-:W-:Y:S01]  /*61c0*/  IMAD R13, R7, -0x12, R6 ;  /* 0xffffffee070d7824 */ /* 0x000fe200078e0206 */
[----:B------:R-:W-:-:S02]  /*61d0*/  LOP3.LUT R10, R10, R3, RZ, 0x3c, !PT ;  /* 0x000000030a0a7212 */ /* 0x000fc400078e3cff */
[----:B------:R-:W-:Y:S02]  /*61e0*/  ISETP.GE.U32.AND.EX P1, PT, R5, UR5, PT, P1 ;  /* 0x0000000505007c0c */ /* 0x000fe4000bf26110 */
[----:B------:R-:W-:-:S11]  /*61f0*/  @P3 LOP3.LUT R10, R10, 0x1, R7, 0x78, !PT ;  /* 0x000000010a0a3812 */ /* 0x000fd600078e7807 */
[----:B------:R-:W-:Y:S05]  /*6200*/  @P1 BRA `(.L_x_115) ;  /* 0x0000000400541947 */ /* 0x000fea0003800000 */
[----:B------:R-:W-:Y:S01]  /*6210*/  ULDC.64 UR4, c[0x0][0x628] ;  /* 0x00018a0000047ab9 */ /* 0x000fe20000000a00 */
[----:B------:R-:W0:Y:S01]  /*6220*/  S2R R17, SR_CTAID.X ;  /* 0x0000000000117919 */ /* 0x000e220000002500 */
[----:B------:R-:W-:Y:S01]  /*6230*/  ISETP.NE.U32.AND P1, PT, RZ, UR4, PT ;  /* 0x00000004ff007c0c */ /* 0x000fe2000bf25070 */
[----:B------:R-:W-:Y:S01]  /*6240*/  ULDC UR7, c[0x0][0x630] ;  /* 0x00018c0000077ab9 */ /* 0x000fe20000000800 */
[----:B------:R-:W-:Y:S01]  /*6250*/  IMAD.MOV.U32 R2, RZ, RZ, R0 ;  /* 0x000000ffff027224 */ /* 0x000fe200078e0000 */
[----:B------:R-:W1:Y:S01]  /*6260*/  S2R R14, SR_CTAID.Y ;  /* 0x00000000000e7919 */ /* 0x000e620000002600 */
[----:B------:R-:W-:Y:S01]  /*6270*/  ISETP.NE.AND.EX P1, PT, RZ, UR5, PT, P1 ;  /* 0x00000005ff007c0c */ /* 0x000fe2000bf25310 */
[----:B------:R-:W-:-:S12]  /*6280*/  IMAD.MOV.U32 R3, RZ, RZ, R5 ;  /* 0x000000ffff037224 */ /* 0x000fd800078e0005 */
[----:B------:R-:W-:Y:S05]  /*6290*/  @!P1 BRA `(.L_x_116) ;  /* 0x0000000000289947 */ /* 0x000fea0003800000 */
[----:B------:R-:W-:Y:S02]  /*62a0*/  ULDC UR6, c[0x0][0x634] ;  /* 0x00018d0000067ab9 */ /* 0x000fe40000000800 */
[----:B------:R-:W-:-:S05]  /*62b0*/  IADD3 R9, P1, R0, UR6, RZ ;  /* 0x0000000600097c10 */ /* 0x000fca000ff3e0ff */
[----:B------:R-:W-:-:S04]  /*62c0*/  IMAD.X R19, RZ, RZ, R5, P1 ;  /* 0x000000ffff137224 */ /* 0x000fc800008e0605 */
[----:B------:R-:W-:-:S04]  /*62d0*/  IMAD.WIDE.U32 R6, R19, UR4, RZ ;  /* 0x0000000413067c25 */ /* 0x000fc8000f8e00ff */
[----:B------:R-:W-:-:S04]  /*62e0*/  IMAD.WIDE.U32 R6, P1, R9, UR5, R6 ;  /* 0x0000000509067c25 */ /* 0x000fc8000f820006 */
[----:B------:R-:W-:-:S04]  /*62f0*/  IMAD.WIDE.U32 R8, R9, UR4, RZ ;  /* 0x0000000409087c25 */ /* 0x000fc8000f8e00ff */
[----:B------:R-:W-:Y:S01]  /*6300*/  IMAD.X R3, RZ, RZ, RZ, P1 ;  /* 0x000000ffff037224 */ /* 0x000fe200008e06ff */
[----:B------:R-:W-:Y:S01]  /*6310*/  IADD3 RZ, P1, R9, R6, RZ ;  /* 0x0000000609ff7210 */ /* 0x000fe20007f3e0ff */
[----:B------:R-:W-:-:S04]  /*6320*/  IMAD.MOV.U32 R2, RZ, RZ, R7 ;  /* 0x000000ffff027224 */ /* 0x000fc800078e0007 */
[----:B------:R-:W-:-:S08]  /*6330*/  IMAD.WIDE.U32.X R2, R19, UR5, R2, P1 ;  /* 0x0000000513027c25 */ /* 0x000fd000088e0402 */
.L_x_116:
[--C-:B------:R-:W-:Y:S01]  /*6340*/  SHF.R.U64 R8, R2, UR7, R3.reuse ;  /* 0x0000000702087c19 */ /* 0x100fe20008001203 */
[----:B------:R-:W-:Y:S01]  /*6350*/  ULDC.64 UR4, c[0x0][0x620] ;  /* 0x0001880000047ab9 */ /* 0x000fe20000000a00 */
[----:B------:R-:W-:Y:S01]  /*6360*/  SHF.R.U32.HI R2, RZ, UR7, R3 ;  /* 0x00000007ff027c19 */ /* 0x000fe20008011603 */
[----:B------:R-:W-:Y:S01]  /*6370*/  IMAD.MOV.U32 R3, RZ, RZ, R5 ;  /* 0x000000ffff037224 */ /* 0x000fe200078e0005 */
[----:B------:R-:W-:Y:S01]  /*6380*/  IADD3 R7, P1, RZ, -R8, RZ ;  /* 0x80000008ff077210 */ /* 0x000fe20007f3e0ff */
[----:B------:R-:W2:Y:S01]  /*6390*/  LDC R22, c[0x0][0x144] ;  /* 0x00005100ff167b82 */ /* 0x000ea20000000800 */
[----:B0-----:R-:W-:Y:S01]  /*63a0*/  I2FP.F32.U32 R9, R17 ;  /* 0x0000001100097245 */ /* 0x001fe20000201000 */
[----:B------:R-:W-:Y:S01]  /*63b0*/  ULDC.64 UR8, c[0x0][0x640] ;  /* 0x0001900000087ab9 */ /* 0x000fe20000000a00 */
[----:B------:R-:W-:Y:S01]  /*63c0*/  ULDC UR6, c[0x0][0x608] ;  /* 0x0001820000067ab9 */ /* 0x000fe20000000800 */
[----:B------:R-:W-:Y:S01]  /*63d0*/  IMAD.X R2, RZ, RZ, ~R2, P1 ;  /* 0x000000ffff027224 */ /* 0x000fe200008e0e02 */
[----:B------:R-:W-:-:S03]  /*63e0*/  ISETP.NE.U32.AND P1, PT, RZ, UR8, PT ;  /* 0x00000008ff007c0c */ /* 0x000fc6000bf25070 */
[----:B------:R-:W-:Y:S01]  /*63f0*/  IMAD R6, R2, UR4, RZ ;  /* 0x0000000402067c24 */ /* 0x000fe2000f8e02ff */
[----:B------:R-:W0:Y:S01]  /*6400*/  LDC R19, c[0x0][0x148] ;  /* 0x00005200ff137b82 */ /* 0x000e220000000800 */
[----:B------:R-:W-:Y:S01]  /*6410*/  IMAD.MOV.U32 R2, RZ, RZ, R0 ;  /* 0x000000ffff027224 */ /* 0x000fe200078e0000 */
[----:B------:R-:W-:-:S03]  /*6420*/  ISETP.NE.AND.EX P1, PT, RZ, UR9, PT, P1 ;  /* 0x00000009ff007c0c */ /* 0x000fc6000bf25310 */
[----:B------:R-:W-:Y:S01]  /*6430*/  IMAD.WIDE.U32 R2, R7, UR4, R2 ;  /* 0x0000000407027c25 */ /* 0x000fe2000f8e0002 */
[----:B------:R-:W-:-:S03]  /*6440*/  ULDC UR4, c[0x0][0x150] ;  /* 0x0000540000047ab9 */ /* 0x000fc60000000800 */
[----:B------:R-:W-:Y:S02]  /*6450*/  IMAD R7, R7, UR5, R6 ;  /* 0x0000000507077c24 */ /* 0x000fe4000f8e0206 */
[----:B------:R-:W-:Y:S01]  /*6460*/  FMUL R6, R9, UR4 ;  /* 0x0000000409067c20 */ /* 0x000fe20008400000 */
[----:B------:R-:W-:Y:S01]  /*6470*/  ULDC UR4, c[0x0][0x618] ;  /* 0x0001860000047ab9 */ /* 0x000fe20000000800 */
[----:B------:R-:W-:Y:S01]  /*6480*/  ULDC UR5, c[0x0][0x154] ;  /* 0x0000550000057ab9 */ /* 0x000fe20000000800 */
[----:B------:R-:W-:-:S03]  /*6490*/  IMAD.IADD R3, R3, 0x1, R7 ;  /* 0x0000000103037824 */ /* 0x000fc600078e0207 */
[----:B------:R-:W3:Y:S02]  /*64a0*/  F2I.U32.TRUNC.NTZ R6, R6 ;  /* 0x0000000600067305 */ /* 0x000ee4000020f000 */
[----:B------:R-:W-:Y:S02]  /*64b0*/  SHF.R.U64 R9, R2, UR4, R3 ;  /* 0x0000000402097c19 */ /* 0x000fe40008001203 */
[----:B-1----:R-:W-:-:S05]  /*64c0*/  I2FP.F32.U32 R2, R14 ;  /* 0x0000000e00027245 */ /* 0x002fca0000201000 */
[----:B------:R-:W-:Y:S01]  /*64d0*/  FMUL R21, R2, UR5 ;  /* 0x0000000502157c20 */ /* 0x000fe20008400000 */
[----:B------:R-:W-:Y:S01]  /*64e0*/  SHF.R.U32.HI R2, RZ, UR4, R3 ;  /* 0x00000004ff027c19 */ /* 0x000fe20008011603 */
[----:B------:R-:W-:-:S03]  /*64f0*/  ULDC UR4, c[0x0][0x658] ;  /* 0x0001960000047ab9 */ /* 0x000fc60000000800 */
[--C-:B------:R-:W-:Y:S01]  /*6500*/  SHF.R.U64 R20, R9, UR6, R2.reuse ;  /* 0x0000000609147c19 */ /* 0x100fe20008001202 */
[----:B------:R-:W1:Y:S01]  /*6510*/  F2I.U32.TRUNC.NTZ R21, R21 ;  /* 0x0000001500157305 */ /* 0x000e62000020f000 */
[----:B------:R-:W-:Y:S01]  /*6520*/  SHF.R.U32.HI R3, RZ, UR6, R2 ;  /* 0x00000006ff037c19 */ /* 0x000fe20008011602 */
[----:B---3--:R-:W-:-:S03]  /*6530*/  IMAD.MOV R6, RZ, RZ, -R6 ;  /* 0x000000ffff067224 */ /* 0x008fc600078e0a06 */
[----:B------:R-:W-:Y:S01]  /*6540*/  SHF.R.U64 R18, R20, UR4, R3 ;  /* 0x0000000414127c19 */ /* 0x000fe20008001203 */
[----:B--2---:R-:W-:Y:S01]  /*6550*/  IMAD R17, R22, R6, R17 ;  /* 0x0000000616117224 */ /* 0x004fe200078e0211 */
[----:B------:R-:W-:-:S03]  /*6560*/  SHF.R.U32.HI R23, RZ, UR4, R3 ;  /* 0x00000004ff177c19 */ /* 0x000fc60008011603 */
[----:B------:R-:W-:Y:S02]  /*6570*/  IMAD.MOV.U32 R2, RZ, RZ, R18 ;  /* 0x000000ffff027224 */ /* 0x000fe400078e0012 */
[----:B------:R-:W-:Y:S01]  /*6580*/  IMAD.MOV.U32 R3, RZ, RZ, R23 ;  /* 0x000000ffff037224 */ /* 0x000fe200078e0017 */
[----:B------:R-:W-:Y:S06]  /*6590*/  @!P1 BRA `(.L_x_117) ;  /* 0x0000000000289947 */ /* 0x000fec0003800000 */
[----:B------:R-:W-:Y:S02]  /*65a0*/  ULDC UR4, c[0x0][0x64c] ;  /* 0x0001930000047ab9 */ /* 0x000fe40000000800 */
[----:B------:R-:W-:-:S05]  /*65b0*/  IADD3 R3, P1, R18, UR4, RZ ;  /* 0x0000000412037c10 */ /* 0x000fca000ff3e0ff */
[----:B------:R-:W-:-:S04]  /*65c0*/  IMAD.X R23, RZ, RZ, R23, P1 ;  /* 0x000000ffff177224 */ /* 0x000fc800008e0617 */
[----:B------:R-:W-:-:S04]  /*65d0*/  IMAD.WIDE.U32 R6, R23, UR8, RZ ;  /* 0x0000000817067c25 */ /* 0x000fc8000f8e00ff */
[----:B------:R-:W-:-:S04]  /*65e0*/  IMAD.WIDE.U32 R6, P1, R3, UR9, R6 ;  /* 0x0000000903067c25 */ /* 0x000fc8000f820006 */
[----:B------:R-:W-:-:S04]  /*65f0*/  IMAD.WIDE.U32 R2, R3, UR8, RZ ;  /* 0x0000000803027c25 */ /* 0x000fc8000f8e00ff */
[----:B------:R-:W-:Y:S01]  /*6600*/  IMAD.MOV.U32 R2, RZ, RZ, R7 ;  /* 0x000000ffff027224 */ /* 0x000fe200078e0007 */
[----:B------:R-:W-:Y:S01]  /*6610*/  IADD3 RZ, P3, R3, R6, RZ ;  /* 0x0000000603ff7210 */ /* 0x000fe20007f7e0ff */
[----:B------:R-:W-:-:S04]  /*6620*/  IMAD.X R3, RZ, RZ, RZ, P1 ;  /* 0x000000ffff037224 */ /* 0x000fc800008e06ff */
[----:B------:R-:W-:-:S08]  /*6630*/  IMAD.WIDE.U32.X R2, R23, UR9, R2, P3 ;  /* 0x0000000917027c25 */ /* 0x000fd000098e0402 */
.L_x_117:
[----:B------:R-:W-:Y:S01]  /*6640*/  ULDC UR4, c[0x0][0x648] ;  /* 0x0001920000047ab9 */ /* 0x000fe20000000800 */
[----:B-1----:R-:W-:Y:S01]  /*6650*/  IMAD.MOV R21, RZ, RZ, -R21 ;  /* 0x000000ffff157224 */ /* 0x002fe200078e0a15 */
[----:B------:R-:W-:Y:S01]  /*6660*/  SHF.R.U64 R3, R2, UR4, R3 ;  /* 0x0000000402037c19 */ /* 0x000fe20008001203 */
[----:B------:R-:W-:Y:S01]  /*6670*/  ULDC UR4, c[0x0][0x638] ;  /* 0x00018e0000047ab9 */ /* 0x000fe20000000800 */
[----:B------:R-:W-:Y:S01]  /*6680*/  LOP3.LUT R20, R20, UR17, RZ, 0xc0, !PT ;  /* 0x0000001114147c12 */ /* 0x000fe2000f8ec0ff */
[----:B0-----:R-:W-:Y:S01]  /*6690*/  @P4 IMAD R17, R19, R21, R14 ;  /* 0x0000001513114224 */ /* 0x001fe200078e020e */
[----:B------:R-:W-:Y:S01]  /*66a0*/  ULDC UR5, c[0x0][0x610] ;  /* 0x0001840000057ab9 */ /* 0x000fe20000000800 */
[----:B------:R-:W-:Y:S02]  /*66b0*/  IMAD.MOV R7, RZ, RZ, -R3 ;  /* 0x000000ffff077224 */ /* 0x000fe400078e0a03 */
[----:B------:R-:W-:Y:S01]  /*66c0*/  IMAD R14, R3, UR18, R20 ;  /* 0x00000012030e7c24 */ /* 0x000fe2000f8e0214 */
[----:B------:R-:W-:Y:S01]  /*66d0*/  LOP3.LUT R3, R9, UR16, RZ, 0xc0, !PT ;  /* 0x0000001009037c12 */ /* 0x000fe2000f8ec0ff */
[----:B------:R-:W-:Y:S01]  /*66e0*/  IMAD R18, R7, UR4, R18 ;  /* 0x0000000407127c24 */ /* 0x000fe2000f8e0212 */
[----:B------:R-:W-:Y:S01]  /*66f0*/  ULDC UR4, c[0x0][0x600] ;  /* 0x0001800000047ab9 */ /* 0x000fe20000000800 */
[----:B------:R-:W-:-:S02]  /*6700*/  IMAD R14, R14, UR5, R17 ;  /* 0x000000050e0e7c24 */ /* 0x000fc4000f8e0211 */
[----:B------:R-:W-:Y:S02]  /*6710*/  IMAD R3, R18, UR4, R3 ;  /* 0x0000000412037c24 */ /* 0x000fe4000f8e0203 */
[----:B------:R-:W-:Y:S02]  /*6720*/  IMAD.MOV.U32 R2, RZ, RZ, 0x1 ;  /* 0x00000001ff027424 */ /* 0x000fe400078e00ff */
[----:B------:R-:W-:Y:S01]  /*6730*/  IMAD.MOV.U32 R9, RZ, RZ, R8 ;  /* 0x000000ffff097224 */ /* 0x000fe200078e0008 */
[----:B------:R-:W-:Y:S02]  /*6740*/  SEL R17, R3, R14, !P4 ;  /* 0x0000000e03117207 */ /* 0x000fe40006000000 */
[----:B------:R-:W-:-:S07]  /*6750*/  SEL R14, R14, R3, !P4 ;  /* 0x000000030e0e7207 */ /* 0x000fce0006000000 */
.L_x_115:
[----:B------:R-:W-:Y:S05]  /*6760*/  BSYNC B1 ;  /* 0x0000000000017941 */ /* 0x000fea0003800000 */
.L_x_114:
[----:B------:R-:W-:-:S13]  /*6770*/  LOP3.LUT P1, RZ, R2, 0xff, RZ, 0xc0, !PT ;  /* 0x000000ff02ff7812 */ /* 0x000fda000782c0ff */
[----:B------:R-:W-:Y:S05]  /*6780*/  @P1 BRA `(.L_x_118) ;  /* 0xfffffff400441947 */ /* 0x000fea000383ffff */
[----:B------:R-:W-:Y:S05]  /*6790*/  BSYNC B0 ;  /* 0x0000000000007941 */ /* 0x000fea0003800000 */
.L_x_106:
[----:B------:R-:W-:-:S03]  /*67a0*/  UMOV UR4, 0xffffffff ;  /* 0xffffffff00047882 */ /* 0x000fc60000000000 */
[----:B------:R-:W-:Y:S05]  /*67b0*/  BRA.DIV UR4, `(.L_x_119) ;  /* 0x0000000e04147947 */ /* 0x000fea000b800000 */
[----:B------:R-:W-:-:S13]  /*67c0*/  ELECT P0, URZ, PT ;  /* 0x00000000003f782f */ /* 0x000fda0003800000 */
.L_x_147:
[----:B------:R-:W-:Y:S04]  /*67d0*/  BSSY B0, `(.L_x_120) ;  /* 0x00000a9000007945 */ /* 0x000fe80003800000 */
[----:B------:R-:W-:Y:S05]  /*67e0*/  @!P0 BRA `(.L_x_121) ;  /* 0x00000008009c8947 */ /* 0x000fea0003800000 */
[----:B------:R-:W-:-:S04]  /*67f0*/  LOP3.LUT R4, R4, 0x2, RZ, 0xfc, !PT ;  /* 0x0000000204047812 */ /* 0x000fc800078efcff */
[----:B------:R-:W-:-:S13]  /*6800*/  ISETP.NE.AND P0, PT, R4, 0x3, PT ;  /* 0x000000030400780c */ /* 0x000fda0003f05270 */
[----:B------:R-:W-:Y:S05]  /*6810*/  @!P0 BRA `(.L_x_122) ;  /* 0x0000000000048947 */ /* 0x000fea0003800000 */
[----:B------:R-:W-:Y:S01]  /*6820*/  BPT.TRAP 0x1 ;  /* 0x000000040000795c */ /* 0x000fe20000300000 */
.L_x_122:
[----:B------:R-:W0:Y:S01]  /*6830*/  S2R R3, SR_CgaCtaId ;  /* 0x0000000000037919 */ /* 0x000e220000008800 */
[----:B------:R-:W-:Y:S02]  /*6840*/  MOV R0, 0x400 ;  /* 0x0000040000007802 */ /* 0x000fe40000000f00 */
[----:B------:R-:W-:Y:S02]  /*6850*/  SHF.L.U32 R2, R10, 0x1f, RZ ;  /* 0x0000001f0a027819 */ /* 0x000fe400000006ff */
[----:B0-----:R-:W-:-:S05]  /*6860*/  LEA R0, R3, R0, 0x18 ;  /* 0x0000000003007211 */ /* 0x001fca00078ec0ff */
[----:B------:R-:W-:-:S04]  /*6870*/  VIADD R0, R0, 0x90 ;  /* 0x0000009000007836 */ /* 0x000fc80000000000 */
[C---:B------:R-:W-:Y:S02]  /*6880*/  IMAD R5, R13.reuse, 0x8, R0 ;  /* 0x000000080d057824 */ /* 0x040fe400078e0200 */
[----:B------:R-:W-:Y:S02]  /*6890*/  VIADD R13, R13, 0x1 ;  /* 0x000000010d0d7836 */ /* 0x000fe40000000000 */
[----:B------:R-:W0:Y:S03]  /*68a0*/  SYNCS.PHASECHK.TRANS64.TRYWAIT P0, [R5+URZ], R2 ;  /* 0x00000002050075a7 */ /* 0x000e26000800017f */
[----:B------:R-:W-:-:S04]  /*68b0*/  ISETP.NE.AND P1, PT, R13, 0x12, PT ;  /* 0x000000120d00780c */ /* 0x000fc80003f25270 */
[----:B------:R-:W-:Y:S02]  /*68c0*/  SEL R3, RZ, 0x1, P1 ;  /* 0x00000001ff037807 */ /* 0x000fe40000800000 */
[----:B------:R-:W-:Y:S02]  /*68d0*/  SEL R13, R13, RZ, P1 ;  /* 0x000000ff0d0d7207 */ /* 0x000fe40000800000 */
[----:B------:R-:W-:-:S03]  /*68e0*/  LOP3.LUT R10, R10, R3, RZ, 0x3c, !PT ;  /* 0x000000030a0a7212 */ /* 0x000fc600078e3cff */
[----:B------:R-:W-:Y:S01]  /*68f0*/  IMAD R7, R13, 0x8, R0 ;  /* 0x000000080d077824 */ /* 0x000fe200078e0200 */
[----:B------:R-:W-:Y:S01]  /*6900*/  SHF.L.U32 R4, R10, 0x1f, RZ ;  /* 0x0000001f0a047819 */ /* 0x000fe200000006ff */
[----:B0-----:R-:W-:Y:S06]  /*6910*/  @!P0 BRA `(.L_x_123) ;  /* 0x0000000800e08947 */ /* 0x001fec0003800000 */
.L_x_148:
[----:B------:R-:W1:Y:S01]  /*6920*/  SYNCS.PHASECHK.TRANS64.TRYWAIT P0, [R7+URZ], R4 ;  /* 0x00000004070075a7 */ /* 0x000e62000800017f */
[----:B0-----:R-:W-:-:S05]  /*6930*/  VIADD R2, R13, 0x1 ;  /* 0x000000010d027836 */ /* 0x001fca0000000000 */
[----:B------:R-:W-:-:S04]  /*6940*/  ISETP.NE.AND P1, PT, R2, 0x12, PT ;  /* 0x000000120200780c */ /* 0x000fc80003f25270 */
[----:B------:R-:W-:Y:S02]  /*6950*/  SEL R3, RZ, 0x1, P1 ;  /* 0x00000001ff037807 */ /* 0x000fe40000800000 */
[----:B------:R-:W-:Y:S02]  /*6960*/  SEL R9, R2, RZ, P1 ;  /* 0x000000ff02097207 */ /* 0x000fe40000800000 */
[----:B------:R-:W-:-:S03]  /*6970*/  LOP3.LUT R10, R10, R3, RZ, 0x3c, !PT ;  /* 0x000000030a0a7212 */ /* 0x000fc600078e3cff */
[----:B------:R-:W-:Y:S01]  /*6980*/  IMAD R6, R9, 0x8, R0 ;  /* 0x0000000809067824 */ /* 0x000fe200078e0200 */
[----:B------:R-:W-:Y:S01]  /*6990*/  SHF.L.U32 R5, R10, 0x1f, RZ ;  /* 0x0000001f0a057819 */ /* 0x000fe200000006ff */
[----:B-1----:R-:W-:Y:S06]  /*69a0*/  @!P0 BRA `(.L_x_124) ;  /* 0x0000000800d08947 */ /* 0x002fec0003800000 */
.L_x_149:
[----:B------:R-:W1:Y:S01]  /*69b0*/  SYNCS.PHASECHK.TRANS64.TRYWAIT P0, [R6+URZ], R5 ;  /* 0x00000005060075a7 */ /* 0x000e62000800017f */
[----:B------:R-:W-:-:S05]  /*69c0*/  VIADD R2, R9, 0x1 ;  /* 0x0000000109027836 */ /* 0x000fca0000000000 */
[----:B------:R-:W-:-:S04]  /*69d0*/  ISETP.NE.AND P1, PT, R2, 0x12, PT ;  /* 0x000000120200780c */ /* 0x000fc80003f25270 */
[----:B------:R-:W-:Y:S02]  /*69e0*/  SEL R3, RZ, 0x1, P1 ;  /* 0x00000001ff037807 */ /* 0x000fe40000800000 */
[----:B0-----:R-:W-:Y:S02]  /*69f0*/  SEL R7, R2, RZ, P1 ;  /* 0x000000ff02077207 */ /* 0x001fe40000800000 */
[----:B------:R-:W-:-:S03]  /*6a00*/  LOP3.LUT R10, R10, R3, RZ, 0x3c, !PT ;  /* 0x000000030a0a7212 */ /* 0x000fc600078e3cff */
[----:B------:R-:W-:Y:S01]  /*6a10*/  IMAD R9, R7, 0x8, R0 ;  /* 0x0000000807097824 */ /* 0x000fe200078e0200 */
[----:B------:R-:W-:Y:S01]  /*6a20*/  SHF.L.U32 R4, R10, 0x1f, RZ ;  /* 0x0000001f0a047819 */ /* 0x000fe200000006ff */
[----:B-1----:R-:W-:Y:S06]  /*6a30*/  @!P0 BRA `(.L_x_125) ;  /* 0x0000000800c08947 */ /* 0x002fec0003800000 */
.L_x_150:
[----:B------:R-:W1:Y:S01]  /*6a40*/  SYNCS.PHASECHK.TRANS64.TRYWAIT P0, [R9+URZ], R4 ;  /* 0x00000004090075a7 */ /* 0x000e62000800017f */
[----:B------:R-:W-:-:S05]  /*6a50*/  VIADD R2, R7, 0x1 ;  /* 0x0000000107027836 */ /* 0x000fca0000000000 */
[----:B------:R-:W-:-:S04]  /*6a60*/  ISETP.NE.AND P1, PT, R2, 0x12, PT ;  /* 0x000000120200780c */ /* 0x000fc80003f25270 */
[----:B------:R-:W-:Y:S02]  /*6a70*/  SEL R3, RZ, 0x1, P1 ;  /* 0x00000001ff037807 */ /* 0x000fe40000800000 */
[----:B------:R-:W-:Y:S02]  /*6a80*/  SEL R7, R2, RZ, P1 ;  /* 0x000000ff02077207 */ /* 0x000fe40000800000 */
[----:B------:R-:W-:-:S03]  /*6a90*/  LOP3.LUT R10, R10, R3, RZ, 0x3c, !PT ;  /* 0x000000030a0a7212 */ /* 0x000fc600078e3cff */
[----:B0-----:R-:W-:Y:S01]  /*6aa0*/  IMAD R6, R7, 0x8, R0 ;  /* 0x0000000807067824 */ /* 0x001fe200078e0200 */
[----:B------:R-:W-:Y:S01]  /*6ab0*/  SHF.L.U32 R5, R10, 0x1f, RZ ;  /* 0x0000001f0a057819 */ /* 0x000fe200000006ff */
[----:B-1----:R-:W-:Y:S06]  /*6ac0*/  @!P0 BRA `(.L_x_126) ;  /* 0x0000000800b08947 */ /* 0x002fec0003800000 */
.L_x_151:
        /* <DEDUP_REMOVED lines=9> */
.L_x_152:
        /* <DEDUP_REMOVED lines=9> */
.L_x_153:
        /* <DEDUP_REMOVED lines=9> */
.L_x_154:
        /* <DEDUP_REMOVED lines=9> */
.L_x_155:
        /* <DEDUP_REMOVED lines=9> */
.L_x_156:
        /* <DEDUP_REMOVED lines=9> */
.L_x_157:
        /* <DEDUP_REMOVED lines=9> */
.L_x_158:
        /* <DEDUP_REMOVED lines=9> */
.L_x_159:
        /* <DEDUP_REMOVED lines=9> */
.L_x_160:
        /* <DEDUP_REMOVED lines=9> */
.L_x_161:
        /* <DEDUP_REMOVED lines=9> */
.L_x_162:
        /* <DEDUP_REMOVED lines=9> */
.L_x_163:
[----:B------:R-:W1:Y:S01]  /*7190*/  SYNCS.PHASECHK.TRANS64.TRYWAIT P0, [R6+URZ], R5 ;  /* 0x00000005060075a7 */ /* 0x000e62000800017f */
[----:B------:R-:W-:-:S05]  /*71a0*/  VIADD R2, R7, 0x1 ;  /* 0x0000000107027836 */ /* 0x000fca0000000000 */
[----:B------:R-:W-:-:S04]  /*71b0*/  ISETP.NE.AND P1, PT, R2, 0x12, PT ;  /* 0x000000120200780c */ /* 0x000fc80003f25270 */
[----:B0-----:R-:W-:Y:S02]  /*71c0*/  SEL R4, RZ, 0x1, P1 ;  /* 0x00000001ff047807 */ /* 0x001fe40000800000 */
[----:B------:R-:W-:Y:S02]  /*71d0*/  SEL R3, R2, RZ, P1 ;  /* 0x000000ff02037207 */ /* 0x000fe40000800000 */
[----:B------:R-:W-:Y:S01]  /*71e0*/  LOP3.LUT R4, R11, R4, RZ, 0x3c, !PT ;  /* 0x000000040b047212 */ /* 0x000fe200078e3cff */
[----:B-1----:R-:W-:Y:S06]  /*71f0*/  @!P0 BRA `(.L_x_139) ;  /* 0x0000000400e88947 */ /* 0x002fec0003800000 */
.L_x_164:
[----:B------:R-:W-:Y:S01]  /*7200*/  IMAD R3, R3, 0x8, R0 ;  /* 0x0000000803037824 */ /* 0x000fe200078e0200 */
[----:B------:R-:W-:-:S07]  /*7210*/  SHF.L.U32 R0, R4, 0x1f, RZ ;  /* 0x0000001f04007819 */ /* 0x000fce00000006ff */
.L_x_140:
[----:B-1----:R1:W2:Y:S02]  /*7220*/  SYNCS.PHASECHK.TRANS64.TRYWAIT P0, [R3+URZ], R0 ;  /* 0x00000000030075a7 */ /* 0x0022a4000800017f */
[----:B--2---:R-:W-:Y:S05]  /*7230*/  @!P0 NANOSLEEP.SYNCS 0x989680 ;  /* 0x009896800000895d */ /* 0x004fea0003900000 */
[----:B------:R-:W2:Y:S02]  /*7240*/  @!P0 SYNCS.PHASECHK.TRANS64 P0, [R3+URZ], R0 ;  /* 0x00000000030085a7 */ /* 0x000ea4000800007f */
[----:B--2---:R-:W-:Y:S05]  /*7250*/  @!P0 BRA `(.L_x_140) ;  /* 0xfffffffc00f08947 */ /* 0x004fea000383ffff */
.L_x_121:
[----:B------:R-:W-:Y:S05]  /*7260*/  BSYNC B0 ;  /* 0x0000000000007941 */ /* 0x000fea0003800000 */
.L_x_120:
[----:B------:R-:W-:Y:S05]  /*7270*/  EXIT ;  /* 0x000000000000794d */ /* 0x000fea0003800000 */
.L_x_18:
[----:B-1----:R-:W-:-:S04]  /*7280*/  IMAD.U32 R7, RZ, RZ, UR6 ;  /* 0x00000006ff077e24 */ /* 0x002fc8000f8e00ff */
[----:B------:R1:W3:Y:S03]  /*7290*/  SYNCS.PHASECHK.TRANS64.TRYWAIT P0, [R7+URZ], R6 ;  /* 0x00000006070075a7 */ /* 0x0002e6000800017f */
[----:B---3--:R-:W-:Y:S05]  /*72a0*/  @!P0 NANOSLEEP.SYNCS 0x989680 ;  /* 0x009896800000895d */ /* 0x008fea0003900000 */
[----:B------:R-:W3:Y:S02]  /*72b0*/  @!P0 SYNCS.PHASECHK.TRANS64 P0, [R7+URZ], R6 ;  /* 0x00000006070085a7 */ /* 0x000ee4000800007f */
[----:B---3--:R-:W-:Y:S05]  /*72c0*/  @!P0 BRA `(.L_x_18) ;  /* 0xfffffffc00ec8947 */ /* 0x008fea000383ffff */
[----:B------:R-:W-:Y:S05]  /*72d0*/  BRA `(.L_x_17) ;  /* 0xffffffa000a07947 */ /* 0x000fea000383ffff */
.L_x_24:
[----:B-1----:R-:W-:-:S04]  /*72e0*/  IMAD.U32 R8, RZ, RZ, UR12 ;  /* 0x0000000cff087e24 */ /* 0x002fc8000f8e00ff */
[----:B------:R1:W3:Y:S03]  /*72f0*/  SYNCS.PHASECHK.TRANS64.TRYWAIT P0, [R8+URZ], R7 ;  /* 0x00000007080075a7 */ /* 0x0002e6000800017f */
[----:B---3--:R-:W-:Y:S05]  /*7300*/  @!P0 NANOSLEEP.SYNCS 0x989680 ;  /* 0x009896800000895d */ /* 0x008fea0003900000 */
[----:B------:R-:W3:Y:S02]  /*7310*/  @!P0 SYNCS.PHASECHK.TRANS64 P0, [R8+URZ], R7 ;  /* 0x00000007080085a7 */ /* 0x000ee4000800007f */
[----:B---3--:R-:W-:Y:S05]  /*7320*/  @!P0 BRA `(.L_x_24) ;  /* 0xfffffffc00ec8947 */ /* 0x008fea000383ffff */
[----:B------:R-:W-:Y:S05]  /*7330*/  BRA `(.L_x_23) ;  /* 0xffffffa800247947 */ /* 0x000fea000383ffff */
.L_x_107:
[----:B------:R-:W-:Y:S01]  /*7340*/  BSSY B1, `(.L_x_141) ;  /* 0x0000006000017945 */ /* 0x000fe20003800000 */
[----:B------:R-:W-:-:S07]  /*7350*/  IMAD.MOV.U32 R2, RZ, RZ, -0x1 ;  /* 0xffffffffff027424 */ /* 0x000fce00078e00ff */
[----:B------:R-:W-:Y:S05]  /*7360*/  WARPSYNC.COLLECTIVE R2, `(.L_x_142) ;  /* 0x00000000020c7348 */ /* 0x000fea0003c00000 */
[----:B------:R-:W-:Y:S02]  /*7370*/  ELECT P1, UR62, PT ;  /* 0x00000000003e782f */ /* 0x000fe40003820000 */
[----:B------:R-:W-:Y:S01]  /*7380*/  MOV R2, UR62 ;  /* 0x0000003e00027c02 */ /* 0x000fe20008000f00 */
[----:B------:R-:W-:Y:S10]  /*7390*/  ENDCOLLECTIVE ;  /* 0x000000000000791b */ /* 0x000ff40003800000 */
.L_x_142:
[----:B------:R-:W-:Y:S05]  /*73a0*/  BSYNC B1 ;  /* 0x0000000000017941 */ /* 0x000fea0003800000 */
.L_x_141:
[----:B------:R-:W-:Y:S05]  /*73b0*/  BRA `(.L_x_143) ;  /* 0xffffffe800447947 */ /* 0x000fea000383ffff */
.L_x_110:
[----:B-1----:R1:W2:Y:S02]  /*73c0*/  SYNCS.PHASECHK.TRANS64.TRYWAIT P1, [R18+URZ+0x90], R7 ;  /* 0x00009007120075a7 */ /* 0x0022a4000802017f */
[----:B--2---:R-:W-:Y:S05]  /*73d0*/  @!P1 NANOSLEEP.SYNCS 0x989680 ;  /* 0x009896800000995d */ /* 0x004fea0003900000 */
[----:B------:R-:W2:Y:S02]  /*73e0*/  @!P1 SYNCS.PHASECHK.TRANS64 P1, [R18+URZ+0x90], R7 ;  /* 0x00009007120095a7 */ /* 0x000ea4000802007f */
[----:B--2---:R-:W-:Y:S05]  /*73f0*/  @!P1 BRA `(.L_x_110) ;  /* 0xfffffffc00f09947 */ /* 0x004fea000383ffff */
[----:B------:R-:W-:Y:S05]  /*7400*/  BRA `(.L_x_144) ;  /* 0xffffffe800787947 */ /* 0x000fea000383ffff */
.L_x_119:
[----:B------:R-:W-:Y:S01]  /*7410*/  BSSY B0, `(.L_x_145) ;  /* 0x0000006000007945 */ /* 0x000fe20003800000 */
[----:B------:R-:W-:-:S07]  /*7420*/  IMAD.MOV.U32 R2, RZ, RZ, -0x1 ;  /* 0xffffffffff027424 */ /* 0x000fce00078e00ff */
[----:B------:R-:W-:Y:S05]  /*7430*/  WARPSYNC.COLLECTIVE R2, `(.L_x_146) ;  /* 0x00000000020c7348 */ /* 0x000fea0003c00000 */
[----:B------:R-:W-:Y:S02]  /*7440*/  ELECT P1, UR62, PT ;  /* 0x00000000003e782f */ /* 0x000fe40003820000 */
[----:B------:R-:W-:Y:S01]  /*7450*/  MOV R2, UR62 ;  /* 0x0000003e00027c02 */ /* 0x000fe20008000f00 */
[----:B------:R-:W-:Y:S10]  /*7460*/  ENDCOLLECTIVE ;  /* 0x000000000000791b */ /* 0x000ff40003800000 */
.L_x_146:
[----:B------:R-:W-:Y:S05]  /*7470*/  BSYNC B0 ;  /* 0x0000000000007941 */ /* 0x000fea0003800000 */
.L_x_145:
[----:B------:R-:W-:Y:S01]  /*7480*/  PLOP3.LUT P0, PT, P1, PT, PT, 0x80, 0x0 ;  /* 0x000000000000781c */ /* 0x000fe20000f0f070 */
[----:B------:R-:W-:-:S12]  /*7490*/  BRA `(.L_x_147) ;  /* 0xfffffff000cc7947 */ /* 0x000fd8000383ffff */
.L_x_123:
[----:B0-----:R0:W1:Y:S02]  /*74a0*/  SYNCS.PHASECHK.TRANS64.TRYWAIT P0, [R5+URZ], R2 ;  /* 0x00000002050075a7 */ /* 0x001064000800017f */
[----:B-1----:R-:W-:Y:S05]  /*74b0*/  @!P0 NANOSLEEP.SYNCS 0x989680 ;  /* 0x009896800000895d */ /* 0x002fea0003900000 */
[----:B------:R-:W1:Y:S02]  /*74c0*/  @!P0 SYNCS.PHASECHK.TRANS64 P0, [R5+URZ], R2 ;  /* 0x00000002050085a7 */ /* 0x000e64000800007f */
[----:B-1----:R-:W-:Y:S05]  /*74d0*/  @!P0 BRA `(.L_x_123) ;  /* 0xfffffffc00f08947 */ /* 0x002fea000383ffff */
[----:B------:R-:W-:Y:S05]  /*74e0*/  BRA `(.L_x_148) ;  /* 0xfffffff4000c7947 */ /* 0x000fea000383ffff */
.L_x_124:
[----:B0-----:R0:W1:Y:S02]  /*74f0*/  SYNCS.PHASECHK.TRANS64.TRYWAIT P0, [R7+URZ], R4 ;  /* 0x00000004070075a7 */ /* 0x001064000800017f */
[----:B-1----:R-:W-:Y:S05]  /*7500*/  @!P0 NANOSLEEP.SYNCS 0x989680 ;  /* 0x009896800000895d */ /* 0x002fea0003900000 */
[----:B------:R-:W1:Y:S02]  /*7510*/  @!P0 SYNCS.PHASECHK.TRANS64 P0, [R7+URZ], R4 ;  /* 0x00000004070085a7 */ /* 0x000e64000800007f */
[----:B-1----:R-:W-:Y:S05]  /*7520*/  @!P0 BRA `(.L_x_124) ;  /* 0xfffffffc00f08947 */ /* 0x002fea000383ffff */
[----:B------:R-:W-:Y:S05]  /*7530*/  BRA `(.L_x_149) ;  /* 0xfffffff4001c7947 */ /* 0x000fea000383ffff */
.L_x_125:
[----:B0-----:R0:W1:Y:S02]  /*7540*/  SYNCS.PHASECHK.TRANS64.TRYWAIT P0, [R6+URZ], R5 ;  /* 0x00000005060075a7 */ /* 0x001064000800017f */
[----:B-1----:R-:W-:Y:S05]  /*7550*/  @!P0 NANOSLEEP.SYNCS 0x989680 ;  /* 0x009896800000895d */ /* 0x002fea0003900000 */
[----:B------:R-:W1:Y:S02]  /*7560*/  @!P0 SYNCS.PHASECHK.TRANS64 P0, [R6+URZ], R5 ;  /* 0x00000005060085a7 */ /* 0x000e64000800007f */
[----:B-1----:R-:W-:Y:S05]  /*7570*/  @!P0 BRA `(.L_x_125) ;  /* 0xfffffffc00f08947 */ /* 0x002fea000383ffff */
[----:B------:R-:W-:Y:S05]  /*7580*/  BRA `(.L_x_150) ;  /* 0xfffffff4002c7947 */ /* 0x000fea000383ffff */
.L_x_126:
[----:B0-----:R0:W1:Y:S02]  /*7590*/  SYNCS.PHASECHK.TRANS64.TRYWAIT P0, [R9+URZ], R4 ;  /* 0x00000004090075a7 */ /* 0x001064000800017f */
[----:B-1----:R-:W-:Y:S05]  /*75a0*/  @!P0 NANOSLEEP.SYNCS 0x989680 ;  /* 0x009896800000895d */ /* 0x002fea0003900000 */
[----:B------:R-:W1:Y:S02]  /*75b0*/  @!P0 SYNCS.PHASECHK.TRANS64 P0, [R9+URZ], R4 ;  /* 0x00000004090085a7 */ /* 0x000e64000800007f */
[----:B-1----:R-:W-:Y:S05]  /*75c0*/  @!P0 BRA `(.L_x_126) ;  /* 0xfffffffc00f08947 */ /* 0x002fea000383ffff */
[----:B------:R-:W-:Y:S05]  /*75d0*/  BRA `(.L_x_151) ;  /* 0xfffffff4003c7947 */ /* 0x000fea000383ffff */
.L_x_127:
[----:B0-----:R0:W1:Y:S02]  /*75e0*/  SYNCS.PHASECHK.TRANS64.TRYWAIT P0, [R6+URZ], R5 ;  /* 0x00000005060075a7 */ /* 0x001064000800017f */
[----:B-1----:R-:W-:Y:S05]  /*75f0*/  @!P0 NANOSLEEP.SYNCS 0x989680 ;  /* 0x009896800000895d */ /* 0x002fea0003900000 */
[----:B------:R-:W1:Y:S02]  /*7600*/  @!P0 SYNCS.PHASECHK.TRANS64 P0, [R6+URZ], R5 ;  /* 0x00000005060085a7 */ /* 0x000e64000800007f */
[----:B-1----:R-:W-:Y:S05]  /*7610*/  @!P0 BRA `(.L_x_127) ;  /* 0xfffffffc00f08947 */ /* 0x002fea000383ffff */
[----:B------:R-:W-:Y:S05]  /*7620*/  BRA `(.L_x_152) ;  /* 0xfffffff4004c7947 */ /* 0x000fea000383ffff */
.L_x_128:
[----:B0-----:R0:W1:Y:S02]  /*7630*/  SYNCS.PHASECHK.TRANS64.TRYWAIT P0, [R9+URZ], R4 ;  /* 0x00000004090075a7 */ /* 0x001064000800017f */
[----:B-1----:R-:W-:Y:S05]  /*7640*/  @!P0 NANOSLEEP.SYNCS 0x989680 ;  /* 0x009896800000895d */ /* 0x002fea0003900000 */
[----:B------:R-:W1:Y:S02]  /*7650*/  @!P0 SYNCS.PHASECHK.TRANS64 P0, [R9+URZ], R4 ;  /* 0x00000004090085a7 */ /* 0x000e64000800007f */
[----:B-1----:R-:W-:Y:S05]  /*7660*/  @!P0 BRA `(.L_x_128) ;  /* 0xfffffffc00f08947 */ /* 0x002fea000383ffff */
[----:B------:R-:W-:Y:S05]  /*7670*/  BRA `(.L_x_153) ;  /* 0xfffffff4005c7947 */ /* 0x000fea000383ffff */
.L_x_129:
[----:B0-----:R0:W1:Y:S02]  /*7680*/  SYNCS.PHASECHK.TRANS64.TRYWAIT P0, [R6+URZ], R5 ;  /* 0x00000005060075a7 */ /* 0x001064000800017f */
[----:B-1----:R-:W-:Y:S05]  /*7690*/  @!P0 NANOSLEEP.SYNCS 0x989680 ;  /* 0x009896800000895d */ /* 0x002fea0003900000 */
[----:B------:R-:W1:Y:S02]  /*76a0*/  @!P0 SYNCS.PHASECHK.TRANS64 P0, [R6+URZ], R5 ;  /* 0x00000005060085a7 */ /* 0x000e64000800007f */
[----:B-1----:R-:W-:Y:S05]  /*76b0*/  @!P0 BRA `(.L_x_129) ;  /* 0xfffffffc00f08947 */ /* 0x002fea000383ffff */
[----:B------:R-:W-:Y:S05]  /*76c0*/  BRA `(.L_x_154) ;  /* 0xfffffff4006c7947 */ /* 0x000fea000383ffff */
.L_x_130:
[----:B0-----:R0:W1:Y:S02]  /*76d0*/  SYNCS.PHASECHK.TRANS64.TRYWAIT P0, [R9+URZ], R4 ;  /* 0x00000004090075a7 */ /* 0x001064000800017f */
[----:B-1----:R-:W-:Y:S05]  /*76e0*/  @!P0 NANOSLEEP.SYNCS 0x989680 ;  /* 0x009896800000895d */ /* 0x002fea0003900000 */
[----:B------:R-:W1:Y:S02]  /*76f0*/  @!P0 SYNCS.PHASECHK.TRANS64 P0, [R9+URZ], R4 ;  /* 0x00000004090085a7 */ /* 0x000e64000800007f */
[----:B-1----:R-:W-:Y:S05]  /*7700*/  @!P0 BRA `(.L_x_130) ;  /* 0xfffffffc00f08947 */ /* 0x002fea000383ffff */
[----:B------:R-:W-:Y:S05]  /*7710*/  BRA `(.L_x_155) ;  /* 0xfffffff4007c7947 */ /* 0x000fea000383ffff */
.L_x_131:
[----:B0-----:R0:W1:Y:S02]  /*7720*/  SYNCS.PHASECHK.TRANS64.TRYWAIT P0, [R6+URZ], R5 ;  /* 0x00000005060075a7 */ /* 0x001064000800017f */
[----:B-1----:R-:W-:Y:S05]  /*7730*/  @!P0 NANOSLEEP.SYNCS 0x989680 ;  /* 0x009896800000895d */ /* 0x002fea0003900000 */
[----:B------:R-:W1:Y:S02]  /*7740*/  @!P0 SYNCS.PHASECHK.TRANS64 P0, [R6+URZ], R5 ;  /* 0x00000005060085a7 */ /* 0x000e64000800007f */
[----:B-1----:R-:W-:Y:S05]  /*7750*/  @!P0 BRA `(.L_x_131) ;  /* 0xfffffffc00f08947 */ /* 0x002fea000383ffff */
[----:B------:R-:W-:Y:S05]  /*7760*/  BRA `(.L_x_156) ;  /* 0xfffffff4008c7947 */ /* 0x000fea000383ffff */
.L_x_132:
[----:B0-----:R0:W1:Y:S02]  /*7770*/  SYNCS.PHASECHK.TRANS64.TRYWAIT P0, [R9+URZ], R4 ;  /* 0x00000004090075a7 */ /* 0x001064000800017f */
[----:B-1----:R-:W-:Y:S05]  /*7780*/  @!P0 NANOSLEEP.SYNCS 0x989680 ;  /* 0x009896800000895d */ /* 0x002fea0003900000 */
[----:B------:R-:W1:Y:S02]  /*7790*/  @!P0 SYNCS.PHASECHK.TRANS64 P0, [R9+URZ], R4 ;  /* 0x00000004090085a7 */ /* 0x000e64000800007f */
[----:B-1----:R-:W-:Y:S05]  /*77a0*/  @!P0 BRA `(.L_x_132) ;  /* 0xfffffffc00f08947 */ /* 0x002fea000383ffff */
[----:B------:R-:W-:Y:S05]  /*77b0*/  BRA `(.L_x_157) ;  /* 0xfffffff4009c7947 */ /* 0x000fea000383ffff */
.L_x_133:
[----:B0-----:R0:W1:Y:S02]  /*77c0*/  SYNCS.PHASECHK.TRANS64.TRYWAIT P0, [R6+URZ], R5 ;  /* 0x00000005060075a7 */ /* 0x001064000800017f */
[----:B-1----:R-:W-:Y:S05]  /*77d0*/  @!P0 NANOSLEEP.SYNCS 0x989680 ;  /* 0x009896800000895d */ /* 0x002fea0003900000 */
[----:B------:R-:W1:Y:S02]  /*77e0*/  @!P0 SYNCS.PHASECHK.TRANS64 P0, [R6+URZ], R5 ;  /* 0x00000005060085a7 */ /* 0x000e64000800007f */
[----:B-1----:R-:W-:Y:S05]  /*77f0*/  @!P0 BRA `(.L_x_133) ;  /* 0xfffffffc00f08947 */ /* 0x002fea000383ffff */
[----:B------:R-:W-:Y:S05]  /*7800*/  BRA `(.L_x_158) ;  /* 0xfffffff400ac7947 */ /* 0x000fea000383ffff */
.L_x_134:
[----:B0-----:R0:W1:Y:S02]  /*7810*/  SYNCS.PHASECHK.TRANS64.TRYWAIT P0, [R9+URZ], R4 ;  /* 0x00000004090075a7 */ /* 0x001064000800017f */
[----:B-1----:R-:W-:Y:S05]  /*7820*/  @!P0 NANOSLEEP.SYNCS 0x989680 ;  /* 0x009896800000895d */ /* 0x002fea0003900000 */
[----:B------:R-:W1:Y:S02]  /*7830*/  @!P0 SYNCS.PHASECHK.TRANS64 P0, [R9+URZ], R4 ;  /* 0x00000004090085a7 */ /* 0x000e64000800007f */
[----:B-1----:R-:W-:Y:S05]  /*7840*/  @!P0 BRA `(.L_x_134) ;  /* 0xfffffffc00f08947 */ /* 0x002fea000383ffff */
[----:B------:R-:W-:Y:S05]  /*7850*/  BRA `(.L_x_159) ;  /* 0xfffffff400bc7947 */ /* 0x000fea000383ffff */
.L_x_135:
[----:B0-----:R0:W1:Y:S02]  /*7860*/  SYNCS.PHASECHK.TRANS64.TRYWAIT P0, [R6+URZ], R5 ;  /* 0x00000005060075a7 */ /* 0x001064000800017f */
[----:B-1----:R-:W-:Y:S05]  /*7870*/  @!P0 NANOSLEEP.SYNCS 0x989680 ;  /* 0x009896800000895d */ /* 0x002fea0003900000 */
[----:B------:R-:W1:Y:S02]  /*7880*/  @!P0 SYNCS.PHASECHK.TRANS64 P0, [R6+URZ], R5 ;  /* 0x00000005060085a7 */ /* 0x000e64000800007f */
[----:B-1----:R-:W-:Y:S05]  /*7890*/  @!P0 BRA `(.L_x_135) ;  /* 0xfffffffc00f08947 */ /* 0x002fea000383ffff */
[----:B------:R-:W-:Y:S05]  /*78a0*/  BRA `(.L_x_160) ;  /* 0xfffffff400cc7947 */ /* 0x000fea000383ffff */
.L_x_136:
[----:B0-----:R0:W1:Y:S02]  /*78b0*/  SYNCS.PHASECHK.TRANS64.TRYWAIT P0, [R9+URZ], R4 ;  /* 0x00000004090075a7 */ /* 0x001064000800017f */
[----:B-1----:R-:W-:Y:S05]  /*78c0*/  @!P0 NANOSLEEP.SYNCS 0x989680 ;  /* 0x009896800000895d */ /* 0x002fea0003900000 */
[----:B------:R-:W1:Y:S02]  /*78d0*/  @!P0 SYNCS.PHASECHK.TRANS64 P0, [R9+URZ], R4 ;  /* 0x00000004090085a7 */ /* 0x000e64000800007f */
[----:B-1----:R-:W-:Y:S05]  /*78e0*/  @!P0 BRA `(.L_x_136) ;  /* 0xfffffffc00f08947 */ /* 0x002fea000383ffff */
[----:B------:R-:W-:Y:S05]  /*78f0*/  BRA `(.L_x_161) ;  /* 0xfffffff400dc7947 */ /* 0x000fea000383ffff */
.L_x_137:
[----:B0-----:R0:W1:Y:S02]  /*7900*/  SYNCS.PHASECHK.TRANS64.TRYWAIT P0, [R6+URZ], R5 ;  /* 0x00000005060075a7 */ /* 0x001064000800017f */
[----:B-1----:R-:W-:Y:S05]  /*7910*/  @!P0 NANOSLEEP.SYNCS 0x989680 ;  /* 0x009896800000895d */ /* 0x002fea0003900000 */
[----:B------:R-:W1:Y:S02]  /*7920*/  @!P0 SYNCS.PHASECHK.TRANS64 P0, [R6+URZ], R5 ;  /* 0x00000005060085a7 */ /* 0x000e64000800007f */
[----:B-1----:R-:W-:Y:S05]  /*7930*/  @!P0 BRA `(.L_x_137) ;  /* 0xfffffffc00f08947 */ /* 0x002fea000383ffff */
[----:B------:R-:W-:Y:S05]  /*7940*/  BRA `(.L_x_162) ;  /* 0xfffffff400ec7947 */ /* 0x000fea000383ffff */
.L_x_138:
[----:B0-----:R0:W1:Y:S02]  /*7950*/  SYNCS.PHASECHK.TRANS64.TRYWAIT P0, [R9+URZ], R4 ;  /* 0x00000004090075a7 */ /* 0x001064000800017f */
[----:B-1----:R-:W-:Y:S05]  /*7960*/  @!P0 NANOSLEEP.SYNCS 0x989680 ;  /* 0x009896800000895d */ /* 0x002fea0003900000 */
[----:B------:R-:W1:Y:S02]  /*7970*/  @!P0 SYNCS.PHASECHK.TRANS64 P0, [R9+URZ], R4 ;  /* 0x00000004090085a7 */ /* 0x000e64000800007f */
[----:B-1----:R-:W-:Y:S05]  /*7980*/  @!P0 BRA `(.L_x_138) ;  /* 0xfffffffc00f08947 */ /* 0x002fea000383ffff */
[----:B------:R-:W-:Y:S05]  /*7990*/  BRA `(.L_x_163) ;  /* 0xfffffff400fc7947 */ /* 0x000fea000383ffff */
.L_x_139:
[----:B0-----:R0:W1:Y:S02]  /*79a0*/  SYNCS.PHASECHK.TRANS64.TRYWAIT P0, [R6+URZ], R5 ;  /* 0x00000005060075a7 */ /* 0x001064000800017f */
[----:B-1----:R-:W-:Y:S05]  /*79b0*/  @!P0 NANOSLEEP.SYNCS 0x989680 ;  /* 0x009896800000895d */ /* 0x002fea0003900000 */
[----:B------:R-:W1:Y:S02]  /*79c0*/  @!P0 SYNCS.PHASECHK.TRANS64 P0, [R6+URZ], R5 ;  /* 0x00000005060085a7 */ /* 0x000e64000800007f */
[----:B-1----:R-:W-:Y:S05]  /*79d0*/  @!P0 BRA `(.L_x_139) ;  /* 0xfffffffc00f08947 */ /* 0x002fea000383ffff */
[----:B------:R-:W-:Y:S05]  /*79e0*/  BRA `(.L_x_164) ;  /* 0xfffffff800047947 */ /* 0x000fea000383ffff */
.L_x_165:
[----:B------:R-:W-:-:S00]  /*79f0*/  BRA `(.L_x_165) ;  /* 0xfffffffc00fc7947 */ /* 0x000fc0000383ffff */
[----:B------:R-:W-:-:S00]  /*7a00*/  NOP ;  /* 0x0000000000007918 */ /* 0x000fc00000000000 */
[----:B------:R-:W-:-:S00]  /*7a10*/  NOP ;  /* 0x0000000000007918 */ /* 0x000fc00000000000 */
[----:B------:R-:W-:-:S00]  /*7a20*/  NOP ;  /* 0x0000000000007918 */ /* 0x000fc00000000000 */
[----:B------:R-:W-:-:S00]  /*7a30*/  NOP ;  /* 0x0000000000007918 */ /* 0x000fc00000000000 */
[----:B------:R-:W-:-:S00]  /*7a40*/  NOP ;  /* 0x0000000000007918 */ /* 0x000fc00000000000 */
[----:B------:R-:W-:-:S00]  /*7a50*/  NOP ;  /* 0x0000000000007918 */ /* 0x000fc00000000000 */
[----:B------:R-:W-:-:S00]  /*7a60*/  NOP ;  /* 0x0000000000007918 */ /* 0x000fc00000000000 */
[----:B------:R-:W-:-:S00]  /*7a70*/  NOP ;  /* 0x0000000000007918 */ /* 0x000fc00000000000 */
.L_x_166:


//--------------------- .nv.shared._ZN7cutlass13device_kernelINS_4gemm6kernel13GemmUniversalIN4cute5tupleIJiiiiEEENS1_10collective13CollectiveMmaINS1_37MainloopSm90TmaGmmaWarpSpecializedFP8ILi18ENS5_IJNS4_1CILi1EEESB_SB_EEENS1_35KernelTmaWarpSpecializedCooperativeEEENS5_IJNSA_ILi128EEENSA_ILi64EEESG_EEENS_12float_e4m3_tENS5_IJlSB_lEEESI_SJ_NS4_8TiledMMAINS4_8MMA_AtomIJNS4_4SM904GMMA30MMA_64x64x32_F32E4M3E4M3_SS_TNILNSN_7ScaleInE1ELSP_1EEEEEENS4_6LayoutINS5_IJNSA_ILi2EEESB_SB_EEENS5_IJSB_NSA_ILi0EEESV_EEEEENS5_IJNS4_10UnderscoreESY_SY_EEEEENS4_13SM90_TMA_LOADENS4_14ComposedLayoutINS4_7SwizzleILi2ELi4ELi3EEENS4_18smem_ptr_flag_bitsILi8EEENSS_INS5_IJNSA_ILi8EEESG_EEENS5_IJSG_SB_EEEEEEEvNS4_8identityES11_S1B_vS1C_EENS_8epilogue10collective6detail29Sm90TmaWarpSpecializedAdapterINS1F_15DefaultEpilogueISI_SJ_SJ_NS1E_6thread17LinearCombinationISI_Li1EffLNS1J_9ScaleType4KindE0ELNS_15FloatRoundStyleE2ESI_EENS1_15EpilogueDefaultEEEEEvvEEEEvNT_6ParamsE --------------------------
	.section	.nv.shared._ZN7cutlass13device_kernelINS_4gemm6kernel13GemmUniversalIN4cute5tupleIJiiiiEEENS1_10collective13CollectiveMmaINS1_37MainloopSm90TmaGmmaWarpSpecializedFP8ILi18ENS5_IJNS4_1CILi1EEESB_SB_EEENS1_35KernelTmaWarpSpecializedCooperativeEEENS5_IJNSA_ILi128EEENSA_ILi64EEESG_EEENS_12float_e4m3_tENS5_IJlSB_lEEESI_SJ_NS4_8TiledMMAINS4_8MMA_AtomIJNS4_4SM904GMMA30MMA_64x64x32_F32E4M3E4M3_SS_TNILNSN_7ScaleInE1ELSP_1EEEEEENS4_6LayoutINS5_IJNSA_ILi2EEESB_SB_EEENS5_IJSB_NSA_ILi0EEESV_EEEEENS5_IJNS4_10UnderscoreESY_SY_EEEEENS4_13SM90_TMA_LOADENS4_14ComposedLayoutINS4_7SwizzleILi2ELi4ELi3EEENS4_18smem_ptr_flag_bitsILi8EEENSS_INS5_IJNSA_ILi8EEESG_EEENS5_IJSG_SB_EEEEEEEvNS4_8identityES11_S1B_vS1C_EENS_8epilogue10collective6detail29Sm90TmaWarpSpecializedAdapterINS1F_15DefaultEpilogueISI_SJ_SJ_NS1E_6thread17LinearCombinationISI_Li1EffLNS1J_9ScaleType4KindE0ELNS_15FloatRoundStyleE2ESI_EENS1_15EpilogueDefaultEEEEEvvEEEEvNT_6ParamsE,"aw",@nobits
	.sectionflags	@""
	.align	16
	.zero		1024


//--------------------- .nv.shared.reserved.0     --------------------------
	.section	.nv.shared.reserved.0,"aw",@nobits
	.weak		__nv_reservedSMEM_offset_0_alias
	.size		__nv_reservedSMEM_offset_0_alias, 0, 0
	.other		__nv_reservedSMEM_offset_0_alias,@"STO_CUDA_RESERVED_SHARED STV_DEFAULT"
__nv_reservedSMEM_offset_0_alias:
	.zero		0


//--------------------- .nv.global                --------------------------
	.section	.nv.global,"aw",@nobits
.nv.global:
	.type		_ZN40_INTERNAL_ad292aa7_4_k_cu_1dea189b_205644cute1_E,@object
	.size		_ZN40_INTERNAL_ad292aa7_4_k_cu_1dea189b_205644cute1_E,(_ZN40_INTERNAL_ad292aa7_4_k_cu_1dea189b_205644cuda3std3__45__cpo6cbeginE - _ZN40_INTERNAL_ad292aa7_4_k_cu_1dea189b_205644cute1_E)
_ZN40_INTERNAL_ad292aa7_4_k_cu_1dea189b_205644cute1_E:
	.zero		1
	.type		_ZN40_INTERNAL_ad292aa7_4_k_cu_1dea189b_205644cuda3std3__45__cpo6cbeginE,@object
	.size		_ZN40_INTERNAL_ad292aa7_4_k_cu_1dea189b_205644cuda3std3__45__cpo6cbeginE,(_ZN40_INTERNAL_ad292aa7_4_k_cu_1dea189b_205644cuda3std3__48in_placeE - _ZN40_INTERNAL_ad292aa7_4_k_cu_1dea189b_205644cuda3std3__45__cpo6cbeginE)
_ZN40_INTERNAL_ad292aa7_4_k_cu_1dea189b_205644cuda3std3__45__cpo6cbeginE:
	.zero		1
	.type		_ZN40_INTERNAL_ad292aa7_4_k_cu_1dea189b_205644cuda3std3__48in_placeE,@object
	.size		_ZN40_INTERNAL_ad292aa7_4_k_cu_1dea189b_205644cuda3std3__48in_placeE,(_ZN40_INTERNAL_ad292aa7_4_k_cu_1dea189b_205644cuda3std6ranges3__45__cpo9iter_moveE - _ZN40_INTERNAL_ad292aa7_4_k_cu_1dea189b_205644cuda3std3__48in_placeE)
_ZN40_INTERNAL_ad292aa7_4_k_cu_1dea189b_205644cuda3std3__48in_placeE:
	.zero		1
	.type		_ZN40_INTERNAL_ad292aa7_4_k_cu_1dea189b_205644cuda3std6ranges3__45__cpo9iter_moveE,@object
	.size		_ZN40_INTERNAL_ad292aa7_4_k_cu_1dea189b_205644cuda3std6ranges3__45__cpo9iter_moveE,(_ZN40_INTERNAL_ad292aa7_4_k_cu_1dea189b_205644cuda3std3__45__cpo5beginE - _ZN40_INTERNAL_ad292aa7_4_k_cu_1dea189b_205644cuda3std6ranges3__45__cpo9iter_moveE)
_ZN40_INTERNAL_ad292aa7_4_k_cu_1dea189b_205644cuda3std6ranges3__45__cpo9iter_moveE:
	.zero		1
	.type		_ZN40_INTERNAL_ad292aa7_4_k_cu_1dea189b_205644cuda3std3__45__cpo5beginE,@object
	.size		_ZN40_INTERNAL_ad292aa7_4_k_cu_1dea189b_205644cuda3std3__45__cpo5beginE,(_ZN40_INTERNAL_ad292aa7_4_k_cu_1dea189b_205644cuda3std3__442_GLOBAL__N__ad292aa7_4_k_cu_1dea189b_205646ignoreE - _ZN40_INTERNAL_ad292aa7_4_k_cu_1dea189b_205644cuda3std3__45__cpo5beginE)
_ZN40_INTERNAL_ad292aa7_4_k_cu_1dea189b_205644cuda3std3__45__cpo5beginE:
	.zero		1
	.type		_ZN40_INTERNAL_ad292aa7_4_k_cu_1dea189b_205644cuda3std3__442_GLOBAL__N__ad292aa7_4_k_cu_1dea189b_205646ignoreE,@object
	.size		_ZN40_INTERNAL_ad292aa7_4_k_cu_1dea189b_205644cuda3std3__442_GLOBAL__N__ad292aa7_4_k_cu_1dea189b_205646ignoreE,(_ZN40_INTERNAL_ad292aa7_4_k_cu_1dea189b_205644cute7productE - _ZN40_INTERNAL_ad292aa7_4_k_cu_1dea189b_205644cuda3std3__442_GLOBAL__N__ad292aa7_4_k_cu_1dea189b_205646ignoreE)
_ZN40_INTERNAL_ad292aa7_4_k_cu_1dea189b_205644cuda3std3__442_GLOBAL__N__ad292aa7_4_k_cu_1dea189b_205646ignoreE:
	.zero		1
	.type		_ZN40_INTERNAL_ad292aa7_4_k_cu_1dea189b_205644cute7productE,@object
	.size		_ZN40_INTERNAL_ad292aa7_4_k_cu_1dea189b_205644cute7productE,(_ZN40_INTERNAL_ad292aa7_4_k_cu_1dea189b_205644cuda3std3__45__cpo3endE - _ZN40_INTERNAL_ad292aa7_4_k_cu_1dea189b_205644cute7productE)
_ZN40_INTERNAL_ad292aa7_4_k_cu_1dea189b_205644cute7productE:
	.zero		1
	.type		_ZN40_INTERNAL_ad292aa7_4_k_cu_1dea189b_205644cuda3std3__45__cpo3endE,@object
	.size		_ZN40_INTERNAL_ad292aa7_4_k_cu_1dea189b_205644cuda3std3__45__cpo3endE,(_ZN40_INTERNAL_ad292aa7_4_k_cu_1dea189b_205644cuda3std3__419piecewise_constructE - _ZN40_INTERNAL_ad292aa7_4_k_cu_1dea189b_205644cuda3std3__45__cpo3endE)
_ZN40_INTERNAL_ad292aa7_4_k_cu_1dea189b_205644cuda3std3__45__cpo3endE:
	.zero		1
	.type		_ZN40_INTERNAL_ad292aa7_4_k_cu_1dea189b_205644cuda3std3__419piecewise_constructE,@object
	.size		_ZN40_INTERNAL_ad292aa7_4_k_cu_1dea189b_205644cuda3std3__419piecewise_constructE,(_ZN40_INTERNAL_ad292aa7_4_k_cu_1dea189b_205644cuda3std3__45__cpo4cendE - _ZN40_INTERNAL_ad292aa7_4_k_cu_1dea189b_205644cuda3std3__419piecewise_constructE)
_ZN40_INTERNAL_ad292aa7_4_k_cu_1dea189b_205644cuda3std3__419piecewise_constructE:
	.zero		1
	.type		_ZN40_INTERNAL_ad292aa7_4_k_cu_1dea189b_205644cuda3std3__45__cpo4cendE,@object
	.size		_ZN40_INTERNAL_ad292aa7_4_k_cu_1dea189b_205644cuda3std3__45__cpo4cendE,(_ZN40_INTERNAL_ad292aa7_4_k_cu_1dea189b_205644cuda3std6ranges3__45__cpo4swapE - _ZN40_INTERNAL_ad292aa7_4_k_cu_1dea189b_205644cuda3std3__45__cpo4cendE)
_ZN40_INTERNAL_ad292aa7_4_k_cu_1dea189b_205644cuda3std3__45__cpo4cendE:
	.zero		1
	.type		_ZN40_INTERNAL_ad292aa7_4_k_cu_1dea189b_205644cuda3std6ranges3__45__cpo4swapE,@object
	.size		_ZN40_INTERNAL_ad292aa7_4_k_cu_1dea189b_205644cuda3std6ranges3__45__cpo4swapE,(.L_7 - _ZN40_INTERNAL_ad292aa7_4_k_cu_1dea189b_205644cuda3std6ranges3__45__cpo4swapE)
_ZN40_INTERNAL_ad292aa7_4_k_cu_1dea189b_205644cuda3std6ranges3__45__cpo4swapE:
	.zero		1
.L_7:


//--------------------- .nv.constant0._ZN7cutlass13device_kernelINS_4gemm6kernel13GemmUniversalIN4cute5tupleIJiiiiEEENS1_10collective13CollectiveMmaINS1_37MainloopSm90TmaGmmaWarpSpecializedFP8ILi18ENS5_IJNS4_1CILi1EEESB_SB_EEENS1_35KernelTmaWarpSpecializedCooperativeEEENS5_IJNSA_ILi128EEENSA_ILi64EEESG_EEENS_12float_e4m3_tENS5_IJlSB_lEEESI_SJ_NS4_8TiledMMAINS4_8MMA_AtomIJNS4_4SM904GMMA30MMA_64x64x32_F32E4M3E4M3_SS_TNILNSN_7ScaleInE1ELSP_1EEEEEENS4_6LayoutINS5_IJNSA_ILi2EEESB_SB_EEENS5_IJSB_NSA_ILi0EEESV_EEEEENS5_IJNS4_10UnderscoreESY_SY_EEEEENS4_13SM90_TMA_LOADENS4_14ComposedLayoutINS4_7SwizzleILi2ELi4ELi3EEENS4_18smem_ptr_flag_bitsILi8EEENSS_INS5_IJNSA_ILi8EEESG_EEENS5_IJSG_SB_EEEEEEEvNS4_8identityES11_S1B_vS1C_EENS_8epilogue10collective6detail29Sm90TmaWarpSpecializedAdapterINS1F_15DefaultEpilogueISI_SJ_SJ_NS1E_6thread17LinearCombinationISI_Li1EffLNS1J_9ScaleType4KindE0ELNS_15FloatRoundStyleE2ESI_EENS1_15EpilogueDefaultEEEEEvvEEEEvNT_6ParamsE --------------------------
	.section	.nv.constant0._ZN7cutlass13device_kernelINS_4gemm6kernel13GemmUniversalIN4cute5tupleIJiiiiEEENS1_10collective13CollectiveMmaINS1_37MainloopSm90TmaGmmaWarpSpecializedFP8ILi18ENS5_IJNS4_1CILi1EEESB_SB_EEENS1_35KernelTmaWarpSpecializedCooperativeEEENS5_IJNSA_ILi128EEENSA_ILi64EEESG_EEENS_12float_e4m3_tENS5_IJlSB_lEEESI_SJ_NS4_8TiledMMAINS4_8MMA_AtomIJNS4_4SM904GMMA30MMA_64x64x32_F32E4M3E4M3_SS_TNILNSN_7ScaleInE1ELSP_1EEEEEENS4_6LayoutINS5_IJNSA_ILi2EEESB_SB_EEENS5_IJSB_NSA_ILi0EEESV_EEEEENS5_IJNS4_10UnderscoreESY_SY_EEEEENS4_13SM90_TMA_LOADENS4_14ComposedLayoutINS4_7SwizzleILi2ELi4ELi3EEENS4_18smem_ptr_flag_bitsILi8EEENSS_INS5_IJNSA_ILi8EEESG_EEENS5_IJSG_SB_EEEEEEEvNS4_8identityES11_S1B_vS1C_EENS_8epilogue10collective6detail29Sm90TmaWarpSpecializedAdapterINS1F_15DefaultEpilogueISI_SJ_SJ_NS1E_6thread17LinearCombinationISI_Li1EffLNS1J_9ScaleType4KindE0ELNS_15FloatRoundStyleE2ESI_EENS1_15EpilogueDefaultEEEEEvvEEEEvNT_6ParamsE,"a",@progbits
	.sectionflags	@""
	.align	4
.nv.constant0._ZN7cutlass13device_kernelINS_4gemm6kernel13GemmUniversalIN4cute5tupleIJiiiiEEENS1_10collective13CollectiveMmaINS1_37MainloopSm90TmaGmmaWarpSpecializedFP8ILi18ENS5_IJNS4_1CILi1EEESB_SB_EEENS1_35KernelTmaWarpSpecializedCooperativeEEENS5_IJNSA_ILi128EEENSA_ILi64EEESG_EEENS_12float_e4m3_tENS5_IJlSB_lEEESI_SJ_NS4_8TiledMMAINS4_8MMA_AtomIJNS4_4SM904GMMA30MMA_64x64x32_F32E4M3E4M3_SS_TNILNSN_7ScaleInE1ELSP_1EEEEEENS4_6LayoutINS5_IJNSA_ILi2EEESB_SB_EEENS5_IJSB_NSA_ILi0EEESV_EEEEENS5_IJNS4_10UnderscoreESY_SY_EEEEENS4_13SM90_TMA_LOADENS4_14ComposedLayoutINS4_7SwizzleILi2ELi4ELi3EEENS4_18smem_ptr_flag_bitsILi8EEENSS_INS5_IJNSA_ILi8EEESG_EEENS5_IJSG_SB_EEEEEEEvNS4_8identityES11_S1B_vS1C_EENS_8epilogue10collective6detail29Sm90TmaWarpSpecializedAdapterINS1F_15DefaultEpilogueISI_SJ_SJ_NS1E_6thread17LinearCombinationISI_Li1EffLNS1J_9ScaleType4KindE0ELNS_15FloatRoundStyleE2ESI_EENS1_15EpilogueDefaultEEEEEvvEEEEvNT_6ParamsE:
	.zero		1664


//--------------------- SYMBOLS --------------------------

	.type		.nv.reservedSmem.offset0,@object
	.size		.nv.reservedSmem.offset0,0x4
